//
// Generated by NVIDIA NVVM Compiler
//
// Compiler Build ID: CL-36424714
// Cuda compilation tools, release 13.0, V13.0.88
// Based on NVVM 20.0.0
//

.version 9.0
.target sm_100
.address_size 64

	// .globl	_Z14reduce_many_32PdS_iiii
.extern .shared .align 16 .b8 sdata[];

.visible .entry _Z14reduce_many_32PdS_iiii(
	.param .u64 .ptr .align 1 _Z14reduce_many_32PdS_iiii_param_0,
	.param .u64 .ptr .align 1 _Z14reduce_many_32PdS_iiii_param_1,
	.param .u32 _Z14reduce_many_32PdS_iiii_param_2,
	.param .u32 _Z14reduce_many_32PdS_iiii_param_3,
	.param .u32 _Z14reduce_many_32PdS_iiii_param_4,
	.param .u32 _Z14reduce_many_32PdS_iiii_param_5
)
{
	.reg .pred 	%p<6>;
	.reg .b32 	%r<26>;
	.reg .b64 	%rd<10>;
	.reg .b64 	%fd<24>;

	ld.param.u64 	%rd2, [_Z14reduce_many_32PdS_iiii_param_0];
	ld.param.u64 	%rd3, [_Z14reduce_many_32PdS_iiii_param_1];
	ld.param.u32 	%r11, [_Z14reduce_many_32PdS_iiii_param_2];
	ld.param.u32 	%r12, [_Z14reduce_many_32PdS_iiii_param_3];
	ld.param.u32 	%r13, [_Z14reduce_many_32PdS_iiii_param_4];
	ld.param.u32 	%r10, [_Z14reduce_many_32PdS_iiii_param_5];
	mov.u32 	%r1, %tid.x;
	mov.u32 	%r14, %ctaid.x;
	div.u32 	%r15, %r14, %r13;
	mul.lo.s32 	%r16, %r15, %r13;
	sub.s32 	%r17, %r14, %r16;
	mov.u32 	%r18, %ntid.x;
	mad.lo.s32 	%r19, %r17, %r18, %r1;
	mul.lo.s32 	%r2, %r19, %r11;
	mul.lo.s32 	%r3, %r15, %r12;
	add.s32 	%r4, %r2, %r3;
	mul.lo.s32 	%r20, %r11, %r18;
	mul.lo.s32 	%r5, %r20, %r13;
	shl.b32 	%r21, %r1, 3;
	mov.u32 	%r22, sdata;
	add.s32 	%r6, %r22, %r21;
	mov.b64 	%rd4, 0;
	st.shared.u64 	[%r6], %rd4;
	setp.lt.s32 	%p1, %r10, 1;
	@%p1 bra 	$L__BB0_5;
	cvta.to.global.u64 	%rd1, %rd2;
	mov.b32 	%r25, 0;
	mov.f64 	%fd23, 0d0000000000000000;
$L__BB0_2:
	add.s32 	%r8, %r25, %r2;
	setp.ge.s32 	%p2, %r8, %r10;
	@%p2 bra 	$L__BB0_4;
	add.s32 	%r24, %r8, %r3;
	mul.wide.s32 	%rd5, %r24, 8;
	add.s64 	%rd6, %rd1, %rd5;
	ld.global.f64 	%fd5, [%rd6];
	add.f64 	%fd23, %fd5, %fd23;
	st.shared.f64 	[%r6], %fd23;
$L__BB0_4:
	add.s32 	%r25, %r25, %r5;
	setp.lt.s32 	%p3, %r25, %r10;
	@%p3 bra 	$L__BB0_2;
$L__BB0_5:
	bar.sync 	0;
	setp.gt.u32 	%p4, %r1, 15;
	@%p4 bra 	$L__BB0_8;
	ld.volatile.shared.f64 	%fd6, [%r6+128];
	ld.volatile.shared.f64 	%fd7, [%r6];
	add.f64 	%fd8, %fd6, %fd7;
	st.volatile.shared.f64 	[%r6], %fd8;
	ld.volatile.shared.f64 	%fd9, [%r6+64];
	ld.volatile.shared.f64 	%fd10, [%r6];
	add.f64 	%fd11, %fd9, %fd10;
	st.volatile.shared.f64 	[%r6], %fd11;
	ld.volatile.shared.f64 	%fd12, [%r6+32];
	ld.volatile.shared.f64 	%fd13, [%r6];
	add.f64 	%fd14, %fd12, %fd13;
	st.volatile.shared.f64 	[%r6], %fd14;
	ld.volatile.shared.f64 	%fd15, [%r6+16];
	ld.volatile.shared.f64 	%fd16, [%r6];
	add.f64 	%fd17, %fd15, %fd16;
	st.volatile.shared.f64 	[%r6], %fd17;
	ld.volatile.shared.f64 	%fd18, [%r6+8];
	ld.volatile.shared.f64 	%fd19, [%r6];
	add.f64 	%fd20, %fd18, %fd19;
	st.volatile.shared.f64 	[%r6], %fd20;
	setp.ne.s32 	%p5, %r1, 0;
	@%p5 bra 	$L__BB0_8;
	ld.shared.f64 	%fd21, [sdata];
	cvta.to.global.u64 	%rd7, %rd3;
	mul.wide.s32 	%rd8, %r4, 8;
	add.s64 	%rd9, %rd7, %rd8;
	st.global.f64 	[%rd9], %fd21;
$L__BB0_8:
	ret;

}
	// .globl	_Z11reduce_manyILj1024EEvPdS0_iiii
.visible .entry _Z11reduce_manyILj1024EEvPdS0_iiii(
	.param .u64 .ptr .align 1 _Z11reduce_manyILj1024EEvPdS0_iiii_param_0,
	.param .u64 .ptr .align 1 _Z11reduce_manyILj1024EEvPdS0_iiii_param_1,
	.param .u32 _Z11reduce_manyILj1024EEvPdS0_iiii_param_2,
	.param .u32 _Z11reduce_manyILj1024EEvPdS0_iiii_param_3,
	.param .u32 _Z11reduce_manyILj1024EEvPdS0_iiii_param_4,
	.param .u32 _Z11reduce_manyILj1024EEvPdS0_iiii_param_5
)
{
	.reg .pred 	%p<9>;
	.reg .b32 	%r<26>;
	.reg .b64 	%rd<10>;
	.reg .b64 	%fd<36>;

	ld.param.u64 	%rd2, [_Z11reduce_manyILj1024EEvPdS0_iiii_param_0];
	ld.param.u64 	%rd3, [_Z11reduce_manyILj1024EEvPdS0_iiii_param_1];
	ld.param.u32 	%r11, [_Z11reduce_manyILj1024EEvPdS0_iiii_param_2];
	ld.param.u32 	%r12, [_Z11reduce_manyILj1024EEvPdS0_iiii_param_3];
	ld.param.u32 	%r13, [_Z11reduce_manyILj1024EEvPdS0_iiii_param_4];
	ld.param.u32 	%r10, [_Z11reduce_manyILj1024EEvPdS0_iiii_param_5];
	mov.u32 	%r1, %tid.x;
	mov.u32 	%r14, %ctaid.x;
	div.u32 	%r15, %r14, %r13;
	mul.lo.s32 	%r16, %r15, %r13;
	sub.s32 	%r17, %r14, %r16;
	mov.u32 	%r18, %ntid.x;
	mad.lo.s32 	%r19, %r17, %r18, %r1;
	mul.lo.s32 	%r2, %r19, %r11;
	mul.lo.s32 	%r3, %r15, %r12;
	add.s32 	%r4, %r2, %r3;
	mul.lo.s32 	%r20, %r11, %r18;
	mul.lo.s32 	%r5, %r20, %r13;
	shl.b32 	%r21, %r1, 3;
	mov.u32 	%r22, sdata;
	add.s32 	%r6, %r22, %r21;
	mov.b64 	%rd4, 0;
	st.shared.u64 	[%r6], %rd4;
	setp.lt.s32 	%p1, %r10, 1;
	@%p1 bra 	$L__BB1_5;
	cvta.to.global.u64 	%rd1, %rd2;
	mov.b32 	%r25, 0;
	mov.f64 	%fd35, 0d0000000000000000;
$L__BB1_2:
	add.s32 	%r8, %r25, %r2;
	setp.ge.s32 	%p2, %r8, %r10;
	@%p2 bra 	$L__BB1_4;
	add.s32 	%r24, %r8, %r3;
	mul.wide.s32 	%rd5, %r24, 8;
	add.s64 	%rd6, %rd1, %rd5;
	ld.global.f64 	%fd5, [%rd6];
	add.f64 	%fd35, %fd5, %fd35;
	st.shared.f64 	[%r6], %fd35;
$L__BB1_4:
	add.s32 	%r25, %r25, %r5;
	setp.lt.s32 	%p3, %r25, %r10;
	@%p3 bra 	$L__BB1_2;
$L__BB1_5:
	bar.sync 	0;
	setp.gt.u32 	%p4, %r1, 255;
	@%p4 bra 	$L__BB1_7;
	ld.shared.f64 	%fd6, [%r6+2048];
	ld.shared.f64 	%fd7, [%r6];
	add.f64 	%fd8, %fd6, %fd7;
	st.shared.f64 	[%r6], %fd8;
$L__BB1_7:
	bar.sync 	0;
	setp.gt.u32 	%p5, %r1, 127;
	@%p5 bra 	$L__BB1_9;
	ld.shared.f64 	%fd9, [%r6+1024];
	ld.shared.f64 	%fd10, [%r6];
	add.f64 	%fd11, %fd9, %fd10;
	st.shared.f64 	[%r6], %fd11;
$L__BB1_9:
	bar.sync 	0;
	setp.gt.u32 	%p6, %r1, 63;
	@%p6 bra 	$L__BB1_11;
	ld.shared.f64 	%fd12, [%r6+512];
	ld.shared.f64 	%fd13, [%r6];
	add.f64 	%fd14, %fd12, %fd13;
	st.shared.f64 	[%r6], %fd14;
$L__BB1_11:
	bar.sync 	0;
	setp.gt.u32 	%p7, %r1, 31;
	@%p7 bra 	$L__BB1_14;
	ld.volatile.shared.f64 	%fd15, [%r6+256];
	ld.volatile.shared.f64 	%fd16, [%r6];
	add.f64 	%fd17, %fd15, %fd16;
	st.volatile.shared.f64 	[%r6], %fd17;
	ld.volatile.shared.f64 	%fd18, [%r6+128];
	ld.volatile.shared.f64 	%fd19, [%r6];
	add.f64 	%fd20, %fd18, %fd19;
	st.volatile.shared.f64 	[%r6], %fd20;
	ld.volatile.shared.f64 	%fd21, [%r6+64];
	ld.volatile.shared.f64 	%fd22, [%r6];
	add.f64 	%fd23, %fd21, %fd22;
	st.volatile.shared.f64 	[%r6], %fd23;
	ld.volatile.shared.f64 	%fd24, [%r6+32];
	ld.volatile.shared.f64 	%fd25, [%r6];
	add.f64 	%fd26, %fd24, %fd25;
	st.volatile.shared.f64 	[%r6], %fd26;
	ld.volatile.shared.f64 	%fd27, [%r6+16];
	ld.volatile.shared.f64 	%fd28, [%r6];
	add.f64 	%fd29, %fd27, %fd28;
	st.volatile.shared.f64 	[%r6], %fd29;
	ld.volatile.shared.f64 	%fd30, [%r6+8];
	ld.volatile.shared.f64 	%fd31, [%r6];
	add.f64 	%fd32, %fd30, %fd31;
	st.volatile.shared.f64 	[%r6], %fd32;
	setp.ne.s32 	%p8, %r1, 0;
	@%p8 bra 	$L__BB1_14;
	ld.shared.f64 	%fd33, [sdata];
	cvta.to.global.u64 	%rd7, %rd3;
	mul.wide.s32 	%rd8, %r4, 8;
	add.s64 	%rd9, %rd7, %rd8;
	st.global.f64 	[%rd9], %fd33;
$L__BB1_14:
	ret;

}
	// .globl	_Z11reduce_manyILj512EEvPdS0_iiii
.visible .entry _Z11reduce_manyILj512EEvPdS0_iiii(
	.param .u64 .ptr .align 1 _Z11reduce_manyILj512EEvPdS0_iiii_param_0,
	.param .u64 .ptr .align 1 _Z11reduce_manyILj512EEvPdS0_iiii_param_1,
	.param .u32 _Z11reduce_manyILj512EEvPdS0_iiii_param_2,
	.param .u32 _Z11reduce_manyILj512EEvPdS0_iiii_param_3,
	.param .u32 _Z11reduce_manyILj512EEvPdS0_iiii_param_4,
	.param .u32 _Z11reduce_manyILj512EEvPdS0_iiii_param_5
)
{
	.reg .pred 	%p<9>;
	.reg .b32 	%r<26>;
	.reg .b64 	%rd<10>;
	.reg .b64 	%fd<36>;

	ld.param.u64 	%rd2, [_Z11reduce_manyILj512EEvPdS0_iiii_param_0];
	ld.param.u64 	%rd3, [_Z11reduce_manyILj512EEvPdS0_iiii_param_1];
	ld.param.u32 	%r11, [_Z11reduce_manyILj512EEvPdS0_iiii_param_2];
	ld.param.u32 	%r12, [_Z11reduce_manyILj512EEvPdS0_iiii_param_3];
	ld.param.u32 	%r13, [_Z11reduce_manyILj512EEvPdS0_iiii_param_4];
	ld.param.u32 	%r10, [_Z11reduce_manyILj512EEvPdS0_iiii_param_5];
	mov.u32 	%r1, %tid.x;
	mov.u32 	%r14, %ctaid.x;
	div.u32 	%r15, %r14, %r13;
	mul.lo.s32 	%r16, %r15, %r13;
	sub.s32 	%r17, %r14, %r16;
	mov.u32 	%r18, %ntid.x;
	mad.lo.s32 	%r19, %r17, %r18, %r1;
	mul.lo.s32 	%r2, %r19, %r11;
	mul.lo.s32 	%r3, %r15, %r12;
	add.s32 	%r4, %r2, %r3;
	mul.lo.s32 	%r20, %r11, %r18;
	mul.lo.s32 	%r5, %r20, %r13;
	shl.b32 	%r21, %r1, 3;
	mov.u32 	%r22, sdata;
	add.s32 	%r6, %r22, %r21;
	mov.b64 	%rd4, 0;
	st.shared.u64 	[%r6], %rd4;
	setp.lt.s32 	%p1, %r10, 1;
	@%p1 bra 	$L__BB2_5;
	cvta.to.global.u64 	%rd1, %rd2;
	mov.b32 	%r25, 0;
	mov.f64 	%fd35, 0d0000000000000000;
$L__BB2_2:
	add.s32 	%r8, %r25, %r2;
	setp.ge.s32 	%p2, %r8, %r10;
	@%p2 bra 	$L__BB2_4;
	add.s32 	%r24, %r8, %r3;
	mul.wide.s32 	%rd5, %r24, 8;
	add.s64 	%rd6, %rd1, %rd5;
	ld.global.f64 	%fd5, [%rd6];
	add.f64 	%fd35, %fd5, %fd35;
	st.shared.f64 	[%r6], %fd35;
$L__BB2_4:
	add.s32 	%r25, %r25, %r5;
	setp.lt.s32 	%p3, %r25, %r10;
	@%p3 bra 	$L__BB2_2;
$L__BB2_5:
	bar.sync 	0;
	setp.gt.u32 	%p4, %r1, 255;
	@%p4 bra 	$L__BB2_7;
	ld.shared.f64 	%fd6, [%r6+2048];
	ld.shared.f64 	%fd7, [%r6];
	add.f64 	%fd8, %fd6, %fd7;
	st.shared.f64 	[%r6], %fd8;
$L__BB2_7:
	bar.sync 	0;
	setp.gt.u32 	%p5, %r1, 127;
	@%p5 bra 	$L__BB2_9;
	ld.shared.f64 	%fd9, [%r6+1024];
	ld.shared.f64 	%fd10, [%r6];
	add.f64 	%fd11, %fd9, %fd10;
	st.shared.f64 	[%r6], %fd11;
$L__BB2_9:
	bar.sync 	0;
	setp.gt.u32 	%p6, %r1, 63;
	@%p6 bra 	$L__BB2_11;
	ld.shared.f64 	%fd12, [%r6+512];
	ld.shared.f64 	%fd13, [%r6];
	add.f64 	%fd14, %fd12, %fd13;
	st.shared.f64 	[%r6], %fd14;
$L__BB2_11:
	bar.sync 	0;
	setp.gt.u32 	%p7, %r1, 31;
	@%p7 bra 	$L__BB2_14;
	ld.volatile.shared.f64 	%fd15, [%r6+256];
	ld.volatile.shared.f64 	%fd16, [%r6];
	add.f64 	%fd17, %fd15, %fd16;
	st.volatile.shared.f64 	[%r6], %fd17;
	ld.volatile.shared.f64 	%fd18, [%r6+128];
	ld.volatile.shared.f64 	%fd19, [%r6];
	add.f64 	%fd20, %fd18, %fd19;
	st.volatile.shared.f64 	[%r6], %fd20;
	ld.volatile.shared.f64 	%fd21, [%r6+64];
	ld.volatile.shared.f64 	%fd22, [%r6];
	add.f64 	%fd23, %fd21, %fd22;
	st.volatile.shared.f64 	[%r6], %fd23;
	ld.volatile.shared.f64 	%fd24, [%r6+32];
	ld.volatile.shared.f64 	%fd25, [%r6];
	add.f64 	%fd26, %fd24, %fd25;
	st.volatile.shared.f64 	[%r6], %fd26;
	ld.volatile.shared.f64 	%fd27, [%r6+16];
	ld.volatile.shared.f64 	%fd28, [%r6];
	add.f64 	%fd29, %fd27, %fd28;
	st.volatile.shared.f64 	[%r6], %fd29;
	ld.volatile.shared.f64 	%fd30, [%r6+8];
	ld.volatile.shared.f64 	%fd31, [%r6];
	add.f64 	%fd32, %fd30, %fd31;
	st.volatile.shared.f64 	[%r6], %fd32;
	setp.ne.s32 	%p8, %r1, 0;
	@%p8 bra 	$L__BB2_14;
	ld.shared.f64 	%fd33, [sdata];
	cvta.to.global.u64 	%rd7, %rd3;
	mul.wide.s32 	%rd8, %r4, 8;
	add.s64 	%rd9, %rd7, %rd8;
	st.global.f64 	[%rd9], %fd33;
$L__BB2_14:
	ret;

}
	// .globl	_Z11reduce_manyILj256EEvPdS0_iiii
.visible .entry _Z11reduce_manyILj256EEvPdS0_iiii(
	.param .u64 .ptr .align 1 _Z11reduce_manyILj256EEvPdS0_iiii_param_0,
	.param .u64 .ptr .align 1 _Z11reduce_manyILj256EEvPdS0_iiii_param_1,
	.param .u32 _Z11reduce_manyILj256EEvPdS0_iiii_param_2,
	.param .u32 _Z11reduce_manyILj256EEvPdS0_iiii_param_3,
	.param .u32 _Z11reduce_manyILj256EEvPdS0_iiii_param_4,
	.param .u32 _Z11reduce_manyILj256EEvPdS0_iiii_param_5
)
{
	.reg .pred 	%p<8>;
	.reg .b32 	%r<26>;
	.reg .b64 	%rd<10>;
	.reg .b64 	%fd<33>;

	ld.param.u64 	%rd2, [_Z11reduce_manyILj256EEvPdS0_iiii_param_0];
	ld.param.u64 	%rd3, [_Z11reduce_manyILj256EEvPdS0_iiii_param_1];
	ld.param.u32 	%r11, [_Z11reduce_manyILj256EEvPdS0_iiii_param_2];
	ld.param.u32 	%r12, [_Z11reduce_manyILj256EEvPdS0_iiii_param_3];
	ld.param.u32 	%r13, [_Z11reduce_manyILj256EEvPdS0_iiii_param_4];
	ld.param.u32 	%r10, [_Z11reduce_manyILj256EEvPdS0_iiii_param_5];
	mov.u32 	%r1, %tid.x;
	mov.u32 	%r14, %ctaid.x;
	div.u32 	%r15, %r14, %r13;
	mul.lo.s32 	%r16, %r15, %r13;
	sub.s32 	%r17, %r14, %r16;
	mov.u32 	%r18, %ntid.x;
	mad.lo.s32 	%r19, %r17, %r18, %r1;
	mul.lo.s32 	%r2, %r19, %r11;
	mul.lo.s32 	%r3, %r15, %r12;
	add.s32 	%r4, %r2, %r3;
	mul.lo.s32 	%r20, %r11, %r18;
	mul.lo.s32 	%r5, %r20, %r13;
	shl.b32 	%r21, %r1, 3;
	mov.u32 	%r22, sdata;
	add.s32 	%r6, %r22, %r21;
	mov.b64 	%rd4, 0;
	st.shared.u64 	[%r6], %rd4;
	setp.lt.s32 	%p1, %r10, 1;
	@%p1 bra 	$L__BB3_5;
	cvta.to.global.u64 	%rd1, %rd2;
	mov.b32 	%r25, 0;
	mov.f64 	%fd32, 0d0000000000000000;
$L__BB3_2:
	add.s32 	%r8, %r25, %r2;
	setp.ge.s32 	%p2, %r8, %r10;
	@%p2 bra 	$L__BB3_4;
	add.s32 	%r24, %r8, %r3;
	mul.wide.s32 	%rd5, %r24, 8;
	add.s64 	%rd6, %rd1, %rd5;
	ld.global.f64 	%fd5, [%rd6];
	add.f64 	%fd32, %fd5, %fd32;
	st.shared.f64 	[%r6], %fd32;
$L__BB3_4:
	add.s32 	%r25, %r25, %r5;
	setp.lt.s32 	%p3, %r25, %r10;
	@%p3 bra 	$L__BB3_2;
$L__BB3_5:
	bar.sync 	0;
	setp.gt.u32 	%p4, %r1, 127;
	@%p4 bra 	$L__BB3_7;
	ld.shared.f64 	%fd6, [%r6+1024];
	ld.shared.f64 	%fd7, [%r6];
	add.f64 	%fd8, %fd6, %fd7;
	st.shared.f64 	[%r6], %fd8;
$L__BB3_7:
	bar.sync 	0;
	setp.gt.u32 	%p5, %r1, 63;
	@%p5 bra 	$L__BB3_9;
	ld.shared.f64 	%fd9, [%r6+512];
	ld.shared.f64 	%fd10, [%r6];
	add.f64 	%fd11, %fd9, %fd10;
	st.shared.f64 	[%r6], %fd11;
$L__BB3_9:
	bar.sync 	0;
	setp.gt.u32 	%p6, %r1, 31;
	@%p6 bra 	$L__BB3_12;
	ld.volatile.shared.f64 	%fd12, [%r6+256];
	ld.volatile.shared.f64 	%fd13, [%r6];
	add.f64 	%fd14, %fd12, %fd13;
	st.volatile.shared.f64 	[%r6], %fd14;
	ld.volatile.shared.f64 	%fd15, [%r6+128];
	ld.volatile.shared.f64 	%fd16, [%r6];
	add.f64 	%fd17, %fd15, %fd16;
	st.volatile.shared.f64 	[%r6], %fd17;
	ld.volatile.shared.f64 	%fd18, [%r6+64];
	ld.volatile.shared.f64 	%fd19, [%r6];
	add.f64 	%fd20, %fd18, %fd19;
	st.volatile.shared.f64 	[%r6], %fd20;
	ld.volatile.shared.f64 	%fd21, [%r6+32];
	ld.volatile.shared.f64 	%fd22, [%r6];
	add.f64 	%fd23, %fd21, %fd22;
	st.volatile.shared.f64 	[%r6], %fd23;
	ld.volatile.shared.f64 	%fd24, [%r6+16];
	ld.volatile.shared.f64 	%fd25, [%r6];
	add.f64 	%fd26, %fd24, %fd25;
	st.volatile.shared.f64 	[%r6], %fd26;
	ld.volatile.shared.f64 	%fd27, [%r6+8];
	ld.volatile.shared.f64 	%fd28, [%r6];
	add.f64 	%fd29, %fd27, %fd28;
	st.volatile.shared.f64 	[%r6], %fd29;
	setp.ne.s32 	%p7, %r1, 0;
	@%p7 bra 	$L__BB3_12;
	ld.shared.f64 	%fd30, [sdata];
	cvta.to.global.u64 	%rd7, %rd3;
	mul.wide.s32 	%rd8, %r4, 8;
	add.s64 	%rd9, %rd7, %rd8;
	st.global.f64 	[%rd9], %fd30;
$L__BB3_12:
	ret;

}
	// .globl	_Z11reduce_manyILj128EEvPdS0_iiii
.visible .entry _Z11reduce_manyILj128EEvPdS0_iiii(
	.param .u64 .ptr .align 1 _Z11reduce_manyILj128EEvPdS0_iiii_param_0,
	.param .u64 .ptr .align 1 _Z11reduce_manyILj128EEvPdS0_iiii_param_1,
	.param .u32 _Z11reduce_manyILj128EEvPdS0_iiii_param_2,
	.param .u32 _Z11reduce_manyILj128EEvPdS0_iiii_param_3,
	.param .u32 _Z11reduce_manyILj128EEvPdS0_iiii_param_4,
	.param .u32 _Z11reduce_manyILj128EEvPdS0_iiii_param_5
)
{
	.reg .pred 	%p<7>;
	.reg .b32 	%r<26>;
	.reg .b64 	%rd<10>;
	.reg .b64 	%fd<30>;

	ld.param.u64 	%rd2, [_Z11reduce_manyILj128EEvPdS0_iiii_param_0];
	ld.param.u64 	%rd3, [_Z11reduce_manyILj128EEvPdS0_iiii_param_1];
	ld.param.u32 	%r11, [_Z11reduce_manyILj128EEvPdS0_iiii_param_2];
	ld.param.u32 	%r12, [_Z11reduce_manyILj128EEvPdS0_iiii_param_3];
	ld.param.u32 	%r13, [_Z11reduce_manyILj128EEvPdS0_iiii_param_4];
	ld.param.u32 	%r10, [_Z11reduce_manyILj128EEvPdS0_iiii_param_5];
	mov.u32 	%r1, %tid.x;
	mov.u32 	%r14, %ctaid.x;
	div.u32 	%r15, %r14, %r13;
	mul.lo.s32 	%r16, %r15, %r13;
	sub.s32 	%r17, %r14, %r16;
	mov.u32 	%r18, %ntid.x;
	mad.lo.s32 	%r19, %r17, %r18, %r1;
	mul.lo.s32 	%r2, %r19, %r11;
	mul.lo.s32 	%r3, %r15, %r12;
	add.s32 	%r4, %r2, %r3;
	mul.lo.s32 	%r20, %r11, %r18;
	mul.lo.s32 	%r5, %r20, %r13;
	shl.b32 	%r21, %r1, 3;
	mov.u32 	%r22, sdata;
	add.s32 	%r6, %r22, %r21;
	mov.b64 	%rd4, 0;
	st.shared.u64 	[%r6], %rd4;
	setp.lt.s32 	%p1, %r10, 1;
	@%p1 bra 	$L__BB4_5;
	cvta.to.global.u64 	%rd1, %rd2;
	mov.b32 	%r25, 0;
	mov.f64 	%fd29, 0d0000000000000000;
$L__BB4_2:
	add.s32 	%r8, %r25, %r2;
	setp.ge.s32 	%p2, %r8, %r10;
	@%p2 bra 	$L__BB4_4;
	add.s32 	%r24, %r8, %r3;
	mul.wide.s32 	%rd5, %r24, 8;
	add.s64 	%rd6, %rd1, %rd5;
	ld.global.f64 	%fd5, [%rd6];
	add.f64 	%fd29, %fd5, %fd29;
	st.shared.f64 	[%r6], %fd29;
$L__BB4_4:
	add.s32 	%r25, %r25, %r5;
	setp.lt.s32 	%p3, %r25, %r10;
	@%p3 bra 	$L__BB4_2;
$L__BB4_5:
	bar.sync 	0;
	setp.gt.u32 	%p4, %r1, 63;
	@%p4 bra 	$L__BB4_7;
	ld.shared.f64 	%fd6, [%r6+512];
	ld.shared.f64 	%fd7, [%r6];
	add.f64 	%fd8, %fd6, %fd7;
	st.shared.f64 	[%r6], %fd8;
$L__BB4_7:
	bar.sync 	0;
	setp.gt.u32 	%p5, %r1, 31;
	@%p5 bra 	$L__BB4_10;
	ld.volatile.shared.f64 	%fd9, [%r6+256];
	ld.volatile.shared.f64 	%fd10, [%r6];
	add.f64 	%fd11, %fd9, %fd10;
	st.volatile.shared.f64 	[%r6], %fd11;
	ld.volatile.shared.f64 	%fd12, [%r6+128];
	ld.volatile.shared.f64 	%fd13, [%r6];
	add.f64 	%fd14, %fd12, %fd13;
	st.volatile.shared.f64 	[%r6], %fd14;
	ld.volatile.shared.f64 	%fd15, [%r6+64];
	ld.volatile.shared.f64 	%fd16, [%r6];
	add.f64 	%fd17, %fd15, %fd16;
	st.volatile.shared.f64 	[%r6], %fd17;
	ld.volatile.shared.f64 	%fd18, [%r6+32];
	ld.volatile.shared.f64 	%fd19, [%r6];
	add.f64 	%fd20, %fd18, %fd19;
	st.volatile.shared.f64 	[%r6], %fd20;
	ld.volatile.shared.f64 	%fd21, [%r6+16];
	ld.volatile.shared.f64 	%fd22, [%r6];
	add.f64 	%fd23, %fd21, %fd22;
	st.volatile.shared.f64 	[%r6], %fd23;
	ld.volatile.shared.f64 	%fd24, [%r6+8];
	ld.volatile.shared.f64 	%fd25, [%r6];
	add.f64 	%fd26, %fd24, %fd25;
	st.volatile.shared.f64 	[%r6], %fd26;
	setp.ne.s32 	%p6, %r1, 0;
	@%p6 bra 	$L__BB4_10;
	ld.shared.f64 	%fd27, [sdata];
	cvta.to.global.u64 	%rd7, %rd3;
	mul.wide.s32 	%rd8, %r4, 8;
	add.s64 	%rd9, %rd7, %rd8;
	st.global.f64 	[%rd9], %fd27;
$L__BB4_10:
	ret;

}
	// .globl	_Z11reduce_manyILj64EEvPdS0_iiii
.visible .entry _Z11reduce_manyILj64EEvPdS0_iiii(
	.param .u64 .ptr .align 1 _Z11reduce_manyILj64EEvPdS0_iiii_param_0,
	.param .u64 .ptr .align 1 _Z11reduce_manyILj64EEvPdS0_iiii_param_1,
	.param .u32 _Z11reduce_manyILj64EEvPdS0_iiii_param_2,
	.param .u32 _Z11reduce_manyILj64EEvPdS0_iiii_param_3,
	.param .u32 _Z11reduce_manyILj64EEvPdS0_iiii_param_4,
	.param .u32 _Z11reduce_manyILj64EEvPdS0_iiii_param_5
)
{
	.reg .pred 	%p<6>;
	.reg .b32 	%r<26>;
	.reg .b64 	%rd<10>;
	.reg .b64 	%fd<27>;

	ld.param.u64 	%rd2, [_Z11reduce_manyILj64EEvPdS0_iiii_param_0];
	ld.param.u64 	%rd3, [_Z11reduce_manyILj64EEvPdS0_iiii_param_1];
	ld.param.u32 	%r11, [_Z11reduce_manyILj64EEvPdS0_iiii_param_2];
	ld.param.u32 	%r12, [_Z11reduce_manyILj64EEvPdS0_iiii_param_3];
	ld.param.u32 	%r13, [_Z11reduce_manyILj64EEvPdS0_iiii_param_4];
	ld.param.u32 	%r10, [_Z11reduce_manyILj64EEvPdS0_iiii_param_5];
	mov.u32 	%r1, %tid.x;
	mov.u32 	%r14, %ctaid.x;
	div.u32 	%r15, %r14, %r13;
	mul.lo.s32 	%r16, %r15, %r13;
	sub.s32 	%r17, %r14, %r16;
	mov.u32 	%r18, %ntid.x;
	mad.lo.s32 	%r19, %r17, %r18, %r1;
	mul.lo.s32 	%r2, %r19, %r11;
	mul.lo.s32 	%r3, %r15, %r12;
	add.s32 	%r4, %r2, %r3;
	mul.lo.s32 	%r20, %r11, %r18;
	mul.lo.s32 	%r5, %r20, %r13;
	shl.b32 	%r21, %r1, 3;
	mov.u32 	%r22, sdata;
	add.s32 	%r6, %r22, %r21;
	mov.b64 	%rd4, 0;
	st.shared.u64 	[%r6], %rd4;
	setp.lt.s32 	%p1, %r10, 1;
	@%p1 bra 	$L__BB5_5;
	cvta.to.global.u64 	%rd1, %rd2;
	mov.b32 	%r25, 0;
	mov.f64 	%fd26, 0d0000000000000000;
$L__BB5_2:
	add.s32 	%r8, %r25, %r2;
	setp.ge.s32 	%p2, %r8, %r10;
	@%p2 bra 	$L__BB5_4;
	add.s32 	%r24, %r8, %r3;
	mul.wide.s32 	%rd5, %r24, 8;
	add.s64 	%rd6, %rd1, %rd5;
	ld.global.f64 	%fd5, [%rd6];
	add.f64 	%fd26, %fd5, %fd26;
	st.shared.f64 	[%r6], %fd26;
$L__BB5_4:
	add.s32 	%r25, %r25, %r5;
	setp.lt.s32 	%p3, %r25, %r10;
	@%p3 bra 	$L__BB5_2;
$L__BB5_5:
	bar.sync 	0;
	setp.gt.u32 	%p4, %r1, 31;
	@%p4 bra 	$L__BB5_8;
	ld.volatile.shared.f64 	%fd6, [%r6+256];
	ld.volatile.shared.f64 	%fd7, [%r6];
	add.f64 	%fd8, %fd6, %fd7;
	st.volatile.shared.f64 	[%r6], %fd8;
	ld.volatile.shared.f64 	%fd9, [%r6+128];
	ld.volatile.shared.f64 	%fd10, [%r6];
	add.f64 	%fd11, %fd9, %fd10;
	st.volatile.shared.f64 	[%r6], %fd11;
	ld.volatile.shared.f64 	%fd12, [%r6+64];
	ld.volatile.shared.f64 	%fd13, [%r6];
	add.f64 	%fd14, %fd12, %fd13;
	st.volatile.shared.f64 	[%r6], %fd14;
	ld.volatile.shared.f64 	%fd15, [%r6+32];
	ld.volatile.shared.f64 	%fd16, [%r6];
	add.f64 	%fd17, %fd15, %fd16;
	st.volatile.shared.f64 	[%r6], %fd17;
	ld.volatile.shared.f64 	%fd18, [%r6+16];
	ld.volatile.shared.f64 	%fd19, [%r6];
	add.f64 	%fd20, %fd18, %fd19;
	st.volatile.shared.f64 	[%r6], %fd20;
	ld.volatile.shared.f64 	%fd21, [%r6+8];
	ld.volatile.shared.f64 	%fd22, [%r6];
	add.f64 	%fd23, %fd21, %fd22;
	st.volatile.shared.f64 	[%r6], %fd23;
	setp.ne.s32 	%p5, %r1, 0;
	@%p5 bra 	$L__BB5_8;
	ld.shared.f64 	%fd24, [sdata];
	cvta.to.global.u64 	%rd7, %rd3;
	mul.wide.s32 	%rd8, %r4, 8;
	add.s64 	%rd9, %rd7, %rd8;
	st.global.f64 	[%rd9], %fd24;
$L__BB5_8:
	ret;

}
	// .globl	_Z17write_at_beginingPdiii
.visible .entry _Z17write_at_beginingPdiii(
	.param .u64 .ptr .align 1 _Z17write_at_beginingPdiii_param_0,
	.param .u32 _Z17write_at_beginingPdiii_param_1,
	.param .u32 _Z17write_at_beginingPdiii_param_2,
	.param .u32 _Z17write_at_beginingPdiii_param_3
)
{
	.reg .pred 	%p<3>;
	.reg .b32 	%r<10>;
	.reg .b64 	%rd<7>;
	.reg .b64 	%fd<3>;

	ld.param.u64 	%rd2, [_Z17write_at_beginingPdiii_param_0];
	ld.param.u32 	%r3, [_Z17write_at_beginingPdiii_param_1];
	ld.param.u32 	%r4, [_Z17write_at_beginingPdiii_param_2];
	ld.param.u32 	%r5, [_Z17write_at_beginingPdiii_param_3];
	cvta.to.global.u64 	%rd1, %rd2;
	mov.u32 	%r6, %tid.x;
	add.s32 	%r1, %r5, %r6;
	setp.ge.s32 	%p1, %r1, %r3;
	shl.b32 	%r7, %r6, 3;
	mov.u32 	%r8, sdata;
	add.s32 	%r2, %r8, %r7;
	@%p1 bra 	$L__BB6_2;
	mul.lo.s32 	%r9, %r1, %r4;
	mul.wide.s32 	%rd3, %r9, 8;
	add.s64 	%rd4, %rd1, %rd3;
	ld.global.f64 	%fd1, [%rd4];
	st.shared.f64 	[%r2], %fd1;
$L__BB6_2:
	setp.ge.s32 	%p2, %r1, %r3;
	bar.sync 	0;
	@%p2 bra 	$L__BB6_4;
	ld.shared.f64 	%fd2, [%r2];
	mul.wide.s32 	%rd5, %r1, 8;
	add.s64 	%rd6, %rd1, %rd5;
	st.global.f64 	[%rd6], %fd2;
$L__BB6_4:
	ret;

}


// ===== COMPILED SASS (sm_100) =====

	.target	sm_100

	.elftype	@"ET_EXEC"


//--------------------- .note.nv.tkinfo           --------------------------
	.section	.note.nv.tkinfo,"",@"SHT_NOTE"
	.sectionflags	@"SHF_NOTE_NV_TKINFO"
	.tkinfo
        /*0018*/ 	.word	0x00000002
        /*0030*/ 	.string	""
        /*0030*/ 	.string	"ptxas"
        /*0030*/ 	.string	"Cuda compilation tools, release 13.0, V13.0.88"
        /*0030*/ 	.string	"Build cuda_13.0.r13.0/compiler.36424714_0"
        /*0030*/ 	.string	"-arch sm_100 -m 64 "



//--------------------- .note.nv.cuinfo           --------------------------
	.section	.note.nv.cuinfo,"",@"SHT_NOTE"
	.sectionflags	@"SHF_NOTE_NV_CUINFO"
        /*0018*/ 	.short	0x0002
        /*001a*/ 	.short	0x0064
        /*001c*/ 	.short	0x0082
	.zero		2


//--------------------- .nv.info                  --------------------------
	.section	.nv.info,"",@"SHT_CUDA_INFO"
	.align	4


	//----- nvinfo : EIATTR_REGCOUNT
	.align		4
        /*0000*/ 	.byte	0x04, 0x2f
        /*0002*/ 	.short	(.L_1 - .L_0)
	.align		4
.L_0:
        /*0004*/ 	.word	index@(_Z14reduce_many_32PdS_iiii)
        /*0008*/ 	.word	0x00000012


	//----- nvinfo : EIATTR_FRAME_SIZE
	.align		4
.L_1:
        /*000c*/ 	.byte	0x04, 0x11
        /*000e*/ 	.short	(.L_3 - .L_2)
	.align		4
.L_2:
        /*0010*/ 	.word	index@(_Z14reduce_many_32PdS_iiii)
        /*0014*/ 	.word	0x00000000


	//----- nvinfo : EIATTR_REGCOUNT
	.align		4
.L_3:
        /*0018*/ 	.byte	0x04, 0x2f
        /*001a*/ 	.short	(.L_5 - .L_4)
	.align		4
.L_4:
        /*001c*/ 	.word	index@(_Z11reduce_manyILj1024EEvPdS0_iiii)
        /*0020*/ 	.word	0x00000012


	//----- nvinfo : EIATTR_FRAME_SIZE
	.align		4
.L_5:
        /*0024*/ 	.byte	0x04, 0x11
        /*0026*/ 	.short	(.L_7 - .L_6)
	.align		4
.L_6:
        /*0028*/ 	.word	index@(_Z11reduce_manyILj1024EEvPdS0_iiii)
        /*002c*/ 	.word	0x00000000


	//----- nvinfo : EIATTR_REGCOUNT
	.align		4
.L_7:
        /*0030*/ 	.byte	0x04, 0x2f
        /*0032*/ 	.short	(.L_9 - .L_8)
	.align		4
.L_8:
        /*0034*/ 	.word	index@(_Z11reduce_manyILj512EEvPdS0_iiii)
        /*0038*/ 	.word	0x00000012


	//----- nvinfo : EIATTR_FRAME_SIZE
	.align		4
.L_9:
        /*003c*/ 	.byte	0x04, 0x11
        /*003e*/ 	.short	(.L_11 - .L_10)
	.align		4
.L_10:
        /*0040*/ 	.word	index@(_Z11reduce_manyILj512EEvPdS0_iiii)
        /*0044*/ 	.word	0x00000000


	//----- nvinfo : EIATTR_REGCOUNT
	.align		4
.L_11:
        /*0048*/ 	.byte	0x04, 0x2f
        /*004a*/ 	.short	(.L_13 - .L_12)
	.align		4
.L_12:
        /*004c*/ 	.word	index@(_Z11reduce_manyILj256EEvPdS0_iiii)
        /*0050*/ 	.word	0x00000012


	//----- nvinfo : EIATTR_FRAME_SIZE
	.align		4
.L_13:
        /*0054*/ 	.byte	0x04, 0x11
        /*0056*/ 	.short	(.L_15 - .L_14)
	.align		4
.L_14:
        /*0058*/ 	.word	index@(_Z11reduce_manyILj256EEvPdS0_iiii)
        /*005c*/ 	.word	0x00000000


	//----- nvinfo : EIATTR_REGCOUNT
	.align		4
.L_15:
        /*0060*/ 	.byte	0x04, 0x2f
        /*0062*/ 	.short	(.L_17 - .L_16)
	.align		4
.L_16:
        /*0064*/ 	.word	index@(_Z11reduce_manyILj128EEvPdS0_iiii)
        /*0068*/ 	.word	0x00000012


	//----- nvinfo : EIATTR_FRAME_SIZE
	.align		4
.L_17:
        /*006c*/ 	.byte	0x04, 0x11
        /*006e*/ 	.short	(.L_19 - .L_18)
	.align		4
.L_18:
        /*0070*/ 	.word	index@(_Z11reduce_manyILj128EEvPdS0_iiii)
        /*0074*/ 	.word	0x00000000


	//----- nvinfo : EIATTR_REGCOUNT
	.align		4
.L_19:
        /*0078*/ 	.byte	0x04, 0x2f
        /*007a*/ 	.short	(.L_21 - .L_20)
	.align		4
.L_20:
        /*007c*/ 	.word	index@(_Z11reduce_manyILj64EEvPdS0_iiii)
        /*0080*/ 	.word	0x00000012


	//----- nvinfo : EIATTR_FRAME_SIZE
	.align		4
.L_21:
        /*0084*/ 	.byte	0x04, 0x11
        /*0086*/ 	.short	(.L_23 - .L_22)
	.align		4
.L_22:
        /*0088*/ 	.word	index@(_Z11reduce_manyILj64EEvPdS0_iiii)
        /*008c*/ 	.word	0x00000000


	//----- nvinfo : EIATTR_REGCOUNT
	.align		4
.L_23:
        /*0090*/ 	.byte	0x04, 0x2f
        /*0092*/ 	.short	(.L_25 - .L_24)
	.align		4
.L_24:
        /*0094*/ 	.word	index@(_Z17write_at_beginingPdiii)
        /*0098*/ 	.word	0x0000000c


	//----- nvinfo : EIATTR_FRAME_SIZE
	.align		4
.L_25:
        /*009c*/ 	.byte	0x04, 0x11
        /*009e*/ 	.short	(.L_27 - .L_26)
	.align		4
.L_26:
        /*00a0*/ 	.word	index@(_Z17write_at_beginingPdiii)
        /*00a4*/ 	.word	0x00000000


	//----- nvinfo : EIATTR_MIN_STACK_SIZE
	.align		4
.L_27:
        /*00a8*/ 	.byte	0x04, 0x12
        /*00aa*/ 	.short	(.L_29 - .L_28)
	.align		4
.L_28:
        /*00ac*/ 	.word	index@(_Z17write_at_beginingPdiii)
        /*00b0*/ 	.word	0x00000000


	//----- nvinfo : EIATTR_MIN_STACK_SIZE
	.align		4
.L_29:
        /*00b4*/ 	.byte	0x04, 0x12
        /*00b6*/ 	.short	(.L_31 - .L_30)
	.align		4
.L_30:
        /*00b8*/ 	.word	index@(_Z11reduce_manyILj64EEvPdS0_iiii)
        /*00bc*/ 	.word	0x00000000


	//----- nvinfo : EIATTR_MIN_STACK_SIZE
	.align		4
.L_31:
        /*00c0*/ 	.byte	0x04, 0x12
        /*00c2*/ 	.short	(.L_33 - .L_32)
	.align		4
.L_32:
        /*00c4*/ 	.word	index@(_Z11reduce_manyILj128EEvPdS0_iiii)
        /*00c8*/ 	.word	0x00000000


	//----- nvinfo : EIATTR_MIN_STACK_SIZE
	.align		4
.L_33:
        /*00cc*/ 	.byte	0x04, 0x12
        /*00ce*/ 	.short	(.L_35 - .L_34)
	.align		4
.L_34:
        /*00d0*/ 	.word	index@(_Z11reduce_manyILj256EEvPdS0_iiii)
        /*00d4*/ 	.word	0x00000000


	//----- nvinfo : EIATTR_MIN_STACK_SIZE
	.align		4
.L_35:
        /*00d8*/ 	.byte	0x04, 0x12
        /*00da*/ 	.short	(.L_37 - .L_36)
	.align		4
.L_36:
        /*00dc*/ 	.word	index@(_Z11reduce_manyILj512EEvPdS0_iiii)
        /*00e0*/ 	.word	0x00000000


	//----- nvinfo : EIATTR_MIN_STACK_SIZE
	.align		4
.L_37:
        /*00e4*/ 	.byte	0x04, 0x12
        /*00e6*/ 	.short	(.L_39 - .L_38)
	.align		4
.L_38:
        /*00e8*/ 	.word	index@(_Z11reduce_manyILj1024EEvPdS0_iiii)
        /*00ec*/ 	.word	0x00000000


	//----- nvinfo : EIATTR_MIN_STACK_SIZE
	.align		4
.L_39:
        /*00f0*/ 	.byte	0x04, 0x12
        /*00f2*/ 	.short	(.L_41 - .L_40)
	.align		4
.L_40:
        /*00f4*/ 	.word	index@(_Z14reduce_many_32PdS_iiii)
        /*00f8*/ 	.word	0x00000000
.L_41:


//--------------------- .nv.compat                --------------------------
	.section	.nv.compat,"",@"SHT_CUDA_COMPAT_INFO"
	.align	4
        /*0000*/ 	.byte	0x02, 0x09, 0x00, 0x00, 0x02, 0x02, 0x01, 0x00, 0x02, 0x05, 0x05, 0x00, 0x03, 0x07, 0x01, 0x01
        /*0010*/ 	.byte	0x02, 0x03, 0x00, 0x00, 0x02, 0x06, 0x01, 0x00, 0x04, 0x0b, 0x08, 0x00, 0x01, 0x00, 0x00, 0x00
        /*0020*/ 	.byte	0x00, 0x00, 0x00, 0x00


//--------------------- .nv.info._Z17write_at_beginingPdiii --------------------------
	.section	.nv.info._Z17write_at_beginingPdiii,"",@"SHT_CUDA_INFO"
	.sectionflags	@""
	.align	4


	//----- nvinfo : EIATTR_CUDA_API_VERSION
	.align		4
        /*0000*/ 	.byte	0x04, 0x37
        /*0002*/ 	.short	(.L_43 - .L_42)
.L_42:
        /*0004*/ 	.word	0x00000082


	//----- nvinfo : EIATTR_KPARAM_INFO
	.align		4
.L_43:
        /*0008*/ 	.byte	0x04, 0x17
        /*000a*/ 	.short	(.L_45 - .L_44)
.L_44:
        /*000c*/ 	.word	0x00000000
        /*0010*/ 	.short	0x0003
        /*0012*/ 	.short	0x0010
        /*0014*/ 	.byte	0x00, 0xf0, 0x11, 0x00


	//----- nvinfo : EIATTR_KPARAM_INFO
	.align		4
.L_45:
        /*0018*/ 	.byte	0x04, 0x17
        /*001a*/ 	.short	(.L_47 - .L_46)
.L_46:
        /*001c*/ 	.word	0x00000000
        /*0020*/ 	.short	0x0002
        /*0022*/ 	.short	0x000c
        /*0024*/ 	.byte	0x00, 0xf0, 0x11, 0x00


	//----- nvinfo : EIATTR_KPARAM_INFO
	.align		4
.L_47:
        /*0028*/ 	.byte	0x04, 0x17
        /*002a*/ 	.short	(.L_49 - .L_48)
.L_48:
        /*002c*/ 	.word	0x00000000
        /*0030*/ 	.short	0x0001
        /*0032*/ 	.short	0x0008
        /*0034*/ 	.byte	0x00, 0xf0, 0x11, 0x00


	//----- nvinfo : EIATTR_KPARAM_INFO
	.align		4
.L_49:
        /*0038*/ 	.byte	0x04, 0x17
        /*003a*/ 	.short	(.L_51 - .L_50)
.L_50:
        /*003c*/ 	.word	0x00000000
        /*0040*/ 	.short	0x0000
        /*0042*/ 	.short	0x0000
        /*0044*/ 	.byte	0x00, 0xf5, 0x21, 0x00


	//----- nvinfo : EIATTR_SPARSE_MMA_MASK
	.align		4
.L_51:
        /*0048*/ 	.byte	0x03, 0x50
        /*004a*/ 	.short	0x0000


	//----- nvinfo : EIATTR_MAXREG_COUNT
	.align		4
        /*004c*/ 	.byte	0x03, 0x1b
        /*004e*/ 	.short	0x00ff


	//----- nvinfo : EIATTR_NUM_BARRIERS
	.align		4
        /*0050*/ 	.byte	0x02, 0x4c
        /*0052*/ 	.byte	0x01
	.zero		1


	//----- nvinfo : EIATTR_MERCURY_ISA_VERSION
	.align		4
        /*0054*/ 	.byte	0x03, 0x5f
        /*0056*/ 	.short	0x0101


	//----- nvinfo : EIATTR_VRC_CTA_INIT_COUNT
	.align		4
        /*0058*/ 	.byte	0x02, 0x4a
	.zero		1
	.zero		1


	//----- nvinfo : EIATTR_EXIT_INSTR_OFFSETS
	.align		4
        /*005c*/ 	.byte	0x04, 0x1c
        /*005e*/ 	.short	(.L_53 - .L_52)


	//   ....[0]....
.L_52:
        /*0060*/ 	.word	0x00000120


	//   ....[1]....
        /*0064*/ 	.word	0x00000170


	//----- nvinfo : EIATTR_CBANK_PARAM_SIZE
	.align		4
.L_53:
        /*0068*/ 	.byte	0x03, 0x19
        /*006a*/ 	.short	0x0014


	//----- nvinfo : EIATTR_PARAM_CBANK
	.align		4
        /*006c*/ 	.byte	0x04, 0x0a
        /*006e*/ 	.short	(.L_55 - .L_54)
	.align		4
.L_54:
        /*0070*/ 	.word	index@(.nv.constant0._Z17write_at_beginingPdiii)
        /*0074*/ 	.short	0x0380
        /*0076*/ 	.short	0x0014


	//----- nvinfo : EIATTR_SW_WAR
	.align		4
.L_55:
        /*0078*/ 	.byte	0x04, 0x36
        /*007a*/ 	.short	(.L_57 - .L_56)
.L_56:
        /*007c*/ 	.word	0x00000008
.L_57:


//--------------------- .nv.info._Z11reduce_manyILj64EEvPdS0_iiii --------------------------
	.section	.nv.info._Z11reduce_manyILj64EEvPdS0_iiii,"",@"SHT_CUDA_INFO"
	.sectionflags	@""
	.align	4


	//----- nvinfo : EIATTR_CUDA_API_VERSION
	.align		4
        /*0000*/ 	.byte	0x04, 0x37
        /*0002*/ 	.short	(.L_59 - .L_58)
.L_58:
        /*0004*/ 	.word	0x00000082


	//----- nvinfo : EIATTR_KPARAM_INFO
	.align		4
.L_59:
        /*0008*/ 	.byte	0x04, 0x17
        /*000a*/ 	.short	(.L_61 - .L_60)
.L_60:
        /*000c*/ 	.word	0x00000000
        /*0010*/ 	.short	0x0005
        /*0012*/ 	.short	0x001c
        /*0014*/ 	.byte	0x00, 0xf0, 0x11, 0x00


	//----- nvinfo : EIATTR_KPARAM_INFO
	.align		4
.L_61:
        /*0018*/ 	.byte	0x04, 0x17
        /*001a*/ 	.short	(.L_63 - .L_62)
.L_62:
        /*001c*/ 	.word	0x00000000
        /*0020*/ 	.short	0x0004
        /*0022*/ 	.short	0x0018
        /*0024*/ 	.byte	0x00, 0xf0, 0x11, 0x00


	//----- nvinfo : EIATTR_KPARAM_INFO
	.align		4
.L_63:
        /*0028*/ 	.byte	0x04, 0x17
        /*002a*/ 	.short	(.L_65 - .L_64)
.L_64:
        /*002c*/ 	.word	0x00000000
        /*0030*/ 	.short	0x0003
        /*0032*/ 	.short	0x0014
        /*0034*/ 	.byte	0x00, 0xf0, 0x11, 0x00


	//----- nvinfo : EIATTR_KPARAM_INFO
	.align		4
.L_65:
        /*0038*/ 	.byte	0x04, 0x17
        /*003a*/ 	.short	(.L_67 - .L_66)
.L_66:
        /*003c*/ 	.word	0x00000000
        /*0040*/ 	.short	0x0002
        /*0042*/ 	.short	0x0010
        /*0044*/ 	.byte	0x00, 0xf0, 0x11, 0x00


	//----- nvinfo : EIATTR_KPARAM_INFO
	.align		4
.L_67:
        /*0048*/ 	.byte	0x04, 0x17
        /*004a*/ 	.short	(.L_69 - .L_68)
.L_68:
        /*004c*/ 	.word	0x00000000
        /*0050*/ 	.short	0x0001
        /*0052*/ 	.short	0x0008
        /*0054*/ 	.byte	0x00, 0xf5, 0x21, 0x00


	//----- nvinfo : EIATTR_KPARAM_INFO
	.align		4
.L_69:
        /*0058*/ 	.byte	0x04, 0x17
        /*005a*/ 	.short	(.L_71 - .L_70)
.L_70:
        /*005c*/ 	.word	0x00000000
        /*0060*/ 	.short	0x0000
        /*0062*/ 	.short	0x0000
        /*0064*/ 	.byte	0x00, 0xf5, 0x21, 0x00


	//----- nvinfo : EIATTR_SPARSE_MMA_MASK
	.align		4
.L_71:
        /*0068*/ 	.byte	0x03, 0x50
        /*006a*/ 	.short	0x0000


	//----- nvinfo : EIATTR_MAXREG_COUNT
	.align		4
        /*006c*/ 	.byte	0x03, 0x1b
        /*006e*/ 	.short	0x00ff


	//----- nvinfo : EIATTR_NUM_BARRIERS
	.align		4
        /*0070*/ 	.byte	0x02, 0x4c
        /*0072*/ 	.byte	0x01
	.zero		1


	//----- nvinfo : EIATTR_MERCURY_ISA_VERSION
	.align		4
        /*0074*/ 	.byte	0x03, 0x5f
        /*0076*/ 	.short	0x0101


	//----- nvinfo : EIATTR_VRC_CTA_INIT_COUNT
	.align		4
        /*0078*/ 	.byte	0x02, 0x4a
	.zero		1
	.zero		1


	//----- nvinfo : EIATTR_EXIT_INSTR_OFFSETS
	.align		4
        /*007c*/ 	.byte	0x04, 0x1c
        /*007e*/ 	.short	(.L_73 - .L_72)


	//   ....[0]....
.L_72:
        /*0080*/ 	.word	0x000003a0


	//   ....[1]....
        /*0084*/ 	.word	0x00000540


	//   ....[2]....
        /*0088*/ 	.word	0x000005c0


	//----- nvinfo : EIATTR_CRS_STACK_SIZE
	.align		4
.L_73:
        /*008c*/ 	.byte	0x04, 0x1e
        /*008e*/ 	.short	(.L_75 - .L_74)
.L_74:
        /*0090*/ 	.word	0x00000000


	//----- nvinfo : EIATTR_CBANK_PARAM_SIZE
	.align		4
.L_75:
        /*0094*/ 	.byte	0x03, 0x19
        /*0096*/ 	.short	0x0020


	//----- nvinfo : EIATTR_PARAM_CBANK
	.align		4
        /*0098*/ 	.byte	0x04, 0x0a
        /*009a*/ 	.short	(.L_77 - .L_76)
	.align		4
.L_76:
        /*009c*/ 	.word	index@(.nv.constant0._Z11reduce_manyILj64EEvPdS0_iiii)
        /*00a0*/ 	.short	0x0380
        /*00a2*/ 	.short	0x0020


	//----- nvinfo : EIATTR_SW_WAR
	.align		4
.L_77:
        /*00a4*/ 	.byte	0x04, 0x36
        /*00a6*/ 	.short	(.L_79 - .L_78)
.L_78:
        /*00a8*/ 	.word	0x00000008
.L_79:


//--------------------- .nv.info._Z11reduce_manyILj128EEvPdS0_iiii --------------------------
	.section	.nv.info._Z11reduce_manyILj128EEvPdS0_iiii,"",@"SHT_CUDA_INFO"
	.sectionflags	@""
	.align	4


	//----- nvinfo : EIATTR_CUDA_API_VERSION
	.align		4
        /*0000*/ 	.byte	0x04, 0x37
        /*0002*/ 	.short	(.L_81 - .L_80)
.L_80:
        /*0004*/ 	.word	0x00000082


	//----- nvinfo : EIATTR_KPARAM_INFO
	.align		4
.L_81:
        /*0008*/ 	.byte	0x04, 0x17
        /*000a*/ 	.short	(.L_83 - .L_82)
.L_82:
        /*000c*/ 	.word	0x00000000
        /*0010*/ 	.short	0x0005
        /*0012*/ 	.short	0x001c
        /*0014*/ 	.byte	0x00, 0xf0, 0x11, 0x00


	//----- nvinfo : EIATTR_KPARAM_INFO
	.align		4
.L_83:
        /*0018*/ 	.byte	0x04, 0x17
        /*001a*/ 	.short	(.L_85 - .L_84)
.L_84:
        /*001c*/ 	.word	0x00000000
        /*0020*/ 	.short	0x0004
        /*0022*/ 	.short	0x0018
        /*0024*/ 	.byte	0x00, 0xf0, 0x11, 0x00


	//----- nvinfo : EIATTR_KPARAM_INFO
	.align		4
.L_85:
        /*0028*/ 	.byte	0x04, 0x17
        /*002a*/ 	.short	(.L_87 - .L_86)
.L_86:
        /*002c*/ 	.word	0x00000000
        /*0030*/ 	.short	0x0003
        /*0032*/ 	.short	0x0014
        /*0034*/ 	.byte	0x00, 0xf0, 0x11, 0x00


	//----- nvinfo : EIATTR_KPARAM_INFO
	.align		4
.L_87:
        /*0038*/ 	.byte	0x04, 0x17
        /*003a*/ 	.short	(.L_89 - .L_88)
.L_88:
        /*003c*/ 	.word	0x00000000
        /*0040*/ 	.short	0x0002
        /*0042*/ 	.short	0x0010
        /*0044*/ 	.byte	0x00, 0xf0, 0x11, 0x00


	//----- nvinfo : EIATTR_KPARAM_INFO
	.align		4
.L_89:
        /*0048*/ 	.byte	0x04, 0x17
        /*004a*/ 	.short	(.L_91 - .L_90)
.L_90:
        /*004c*/ 	.word	0x00000000
        /*0050*/ 	.short	0x0001
        /*0052*/ 	.short	0x0008
        /*0054*/ 	.byte	0x00, 0xf5, 0x21, 0x00


	//----- nvinfo : EIATTR_KPARAM_INFO
	.align		4
.L_91:
        /*0058*/ 	.byte	0x04, 0x17
        /*005a*/ 	.short	(.L_93 - .L_92)
.L_92:
        /*005c*/ 	.word	0x00000000
        /*0060*/ 	.short	0x0000
        /*0062*/ 	.short	0x0000
        /*0064*/ 	.byte	0x00, 0xf5, 0x21, 0x00


	//----- nvinfo : EIATTR_SPARSE_MMA_MASK
	.align		4
.L_93:
        /*0068*/ 	.byte	0x03, 0x50
        /*006a*/ 	.short	0x0000


	//----- nvinfo : EIATTR_MAXREG_COUNT
	.align		4
        /*006c*/ 	.byte	0x03, 0x1b
        /*006e*/ 	.short	0x00ff


	//----- nvinfo : EIATTR_NUM_BARRIERS
	.align		4
        /*0070*/ 	.byte	0x02, 0x4c
        /*0072*/ 	.byte	0x01
	.zero		1


	//----- nvinfo : EIATTR_MERCURY_ISA_VERSION
	.align		4
        /*0074*/ 	.byte	0x03, 0x5f
        /*0076*/ 	.short	0x0101


	//----- nvinfo : EIATTR_VRC_CTA_INIT_COUNT
	.align		4
        /*0078*/ 	.byte	0x02, 0x4a
	.zero		1
	.zero		1


	//----- nvinfo : EIATTR_EXIT_INSTR_OFFSETS
	.align		4
        /*007c*/ 	.byte	0x04, 0x1c
        /*007e*/ 	.short	(.L_95 - .L_94)


	//   ....[0]....
.L_94:
        /*0080*/ 	.word	0x00000400


	//   ....[1]....
        /*0084*/ 	.word	0x000005a0


	//   ....[2]....
        /*0088*/ 	.word	0x00000620


	//----- nvinfo : EIATTR_CRS_STACK_SIZE
	.align		4
.L_95:
        /*008c*/ 	.byte	0x04, 0x1e
        /*008e*/ 	.short	(.L_97 - .L_96)
.L_96:
        /*0090*/ 	.word	0x00000000


	//----- nvinfo : EIATTR_CBANK_PARAM_SIZE
	.align		4
.L_97:
        /*0094*/ 	.byte	0x03, 0x19
        /*0096*/ 	.short	0x0020


	//----- nvinfo : EIATTR_PARAM_CBANK
	.align		4
        /*0098*/ 	.byte	0x04, 0x0a
        /*009a*/ 	.short	(.L_99 - .L_98)
	.align		4
.L_98:
        /*009c*/ 	.word	index@(.nv.constant0._Z11reduce_manyILj128EEvPdS0_iiii)
        /*00a0*/ 	.short	0x0380
        /*00a2*/ 	.short	0x0020


	//----- nvinfo : EIATTR_SW_WAR
	.align		4
.L_99:
        /*00a4*/ 	.byte	0x04, 0x36
        /*00a6*/ 	.short	(.L_101 - .L_100)
.L_100:
        /*00a8*/ 	.word	0x00000008
.L_101:


//--------------------- .nv.info._Z11reduce_manyILj256EEvPdS0_iiii --------------------------
	.section	.nv.info._Z11reduce_manyILj256EEvPdS0_iiii,"",@"SHT_CUDA_INFO"
	.sectionflags	@""
	.align	4


	//----- nvinfo : EIATTR_CUDA_API_VERSION
	.align		4
        /*0000*/ 	.byte	0x04, 0x37
        /*0002*/ 	.short	(.L_103 - .L_102)
.L_102:
        /*0004*/ 	.word	0x00000082


	//----- nvinfo : EIATTR_KPARAM_INFO
	.align		4
.L_103:
        /*0008*/ 	.byte	0x04, 0x17
        /*000a*/ 	.short	(.L_105 - .L_104)
.L_104:
        /*000c*/ 	.word	0x00000000
        /*0010*/ 	.short	0x0005
        /*0012*/ 	.short	0x001c
        /*0014*/ 	.byte	0x00, 0xf0, 0x11, 0x00


	//----- nvinfo : EIATTR_KPARAM_INFO
	.align		4
.L_105:
        /*0018*/ 	.byte	0x04, 0x17
        /*001a*/ 	.short	(.L_107 - .L_106)
.L_106:
        /*001c*/ 	.word	0x00000000
        /*0020*/ 	.short	0x0004
        /*0022*/ 	.short	0x0018
        /*0024*/ 	.byte	0x00, 0xf0, 0x11, 0x00


	//----- nvinfo : EIATTR_KPARAM_INFO
	.align		4
.L_107:
        /*0028*/ 	.byte	0x04, 0x17
        /*002a*/ 	.short	(.L_109 - .L_108)
.L_108:
        /*002c*/ 	.word	0x00000000
        /*0030*/ 	.short	0x0003
        /*0032*/ 	.short	0x0014
        /*0034*/ 	.byte	0x00, 0xf0, 0x11, 0x00


	//----- nvinfo : EIATTR_KPARAM_INFO
	.align		4
.L_109:
        /*0038*/ 	.byte	0x04, 0x17
        /*003a*/ 	.short	(.L_111 - .L_110)
.L_110:
        /*003c*/ 	.word	0x00000000
        /*0040*/ 	.short	0x0002
        /*0042*/ 	.short	0x0010
        /*0044*/ 	.byte	0x00, 0xf0, 0x11, 0x00


	//----- nvinfo : EIATTR_KPARAM_INFO
	.align		4
.L_111:
        /*0048*/ 	.byte	0x04, 0x17
        /*004a*/ 	.short	(.L_113 - .L_112)
.L_112:
        /*004c*/ 	.word	0x00000000
        /*0050*/ 	.short	0x0001
        /*0052*/ 	.short	0x0008
        /*0054*/ 	.byte	0x00, 0xf5, 0x21, 0x00


	//----- nvinfo : EIATTR_KPARAM_INFO
	.align		4
.L_113:
        /*0058*/ 	.byte	0x04, 0x17
        /*005a*/ 	.short	(.L_115 - .L_114)
.L_114:
        /*005c*/ 	.word	0x00000000
        /*0060*/ 	.short	0x0000
        /*0062*/ 	.short	0x0000
        /*0064*/ 	.byte	0x00, 0xf5, 0x21, 0x00


	//----- nvinfo : EIATTR_SPARSE_MMA_MASK
	.align		4
.L_115:
        /*0068*/ 	.byte	0x03, 0x50
        /*006a*/ 	.short	0x0000


	//----- nvinfo : EIATTR_MAXREG_COUNT
	.align		4
        /*006c*/ 	.byte	0x03, 0x1b
        /*006e*/ 	.short	0x00ff


	//----- nvinfo : EIATTR_NUM_BARRIERS
	.align		4
        /*0070*/ 	.byte	0x02, 0x4c
        /*0072*/ 	.byte	0x01
	.zero		1


	//----- nvinfo : EIATTR_MERCURY_ISA_VERSION
	.align		4
        /*0074*/ 	.byte	0x03, 0x5f
        /*0076*/ 	.short	0x0101


	//----- nvinfo : EIATTR_VRC_CTA_INIT_COUNT
	.align		4
        /*0078*/ 	.byte	0x02, 0x4a
	.zero		1
	.zero		1


	//----- nvinfo : EIATTR_EXIT_INSTR_OFFSETS
	.align		4
        /*007c*/ 	.byte	0x04, 0x1c
        /*007e*/ 	.short	(.L_117 - .L_116)


	//   ....[0]....
.L_116:
        /*0080*/ 	.word	0x00000460


	//   ....[1]....
        /*0084*/ 	.word	0x00000600


	//   ....[2]....
        /*0088*/ 	.word	0x00000680


	//----- nvinfo : EIATTR_CRS_STACK_SIZE
	.align		4
.L_117:
        /*008c*/ 	.byte	0x04, 0x1e
        /*008e*/ 	.short	(.L_119 - .L_118)
.L_118:
        /*0090*/ 	.word	0x00000000


	//----- nvinfo : EIATTR_CBANK_PARAM_SIZE
	.align		4
.L_119:
        /*0094*/ 	.byte	0x03, 0x19
        /*0096*/ 	.short	0x0020


	//----- nvinfo : EIATTR_PARAM_CBANK
	.align		4
        /*0098*/ 	.byte	0x04, 0x0a
        /*009a*/ 	.short	(.L_121 - .L_120)
	.align		4
.L_120:
        /*009c*/ 	.word	index@(.nv.constant0._Z11reduce_manyILj256EEvPdS0_iiii)
        /*00a0*/ 	.short	0x0380
        /*00a2*/ 	.short	0x0020


	//----- nvinfo : EIATTR_SW_WAR
	.align		4
.L_121:
        /*00a4*/ 	.byte	0x04, 0x36
        /*00a6*/ 	.short	(.L_123 - .L_122)
.L_122:
        /*00a8*/ 	.word	0x00000008
.L_123:


//--------------------- .nv.info._Z11reduce_manyILj512EEvPdS0_iiii --------------------------
	.section	.nv.info._Z11reduce_manyILj512EEvPdS0_iiii,"",@"SHT_CUDA_INFO"
	.sectionflags	@""
	.align	4


	//----- nvinfo : EIATTR_CUDA_API_VERSION
	.align		4
        /*0000*/ 	.byte	0x04, 0x37
        /*0002*/ 	.short	(.L_125 - .L_124)
.L_124:
        /*0004*/ 	.word	0x00000082


	//----- nvinfo : EIATTR_KPARAM_INFO
	.align		4
.L_125:
        /*0008*/ 	.byte	0x04, 0x17
        /*000a*/ 	.short	(.L_127 - .L_126)
.L_126:
        /*000c*/ 	.word	0x00000000
        /*0010*/ 	.short	0x0005
        /*0012*/ 	.short	0x001c
        /*0014*/ 	.byte	0x00, 0xf0, 0x11, 0x00


	//----- nvinfo : EIATTR_KPARAM_INFO
	.align		4
.L_127:
        /*0018*/ 	.byte	0x04, 0x17
        /*001a*/ 	.short	(.L_129 - .L_128)
.L_128:
        /*001c*/ 	.word	0x00000000
        /*0020*/ 	.short	0x0004
        /*0022*/ 	.short	0x0018
        /*0024*/ 	.byte	0x00, 0xf0, 0x11, 0x00


	//----- nvinfo : EIATTR_KPARAM_INFO
	.align		4
.L_129:
        /*0028*/ 	.byte	0x04, 0x17
        /*002a*/ 	.short	(.L_131 - .L_130)
.L_130:
        /*002c*/ 	.word	0x00000000
        /*0030*/ 	.short	0x0003
        /*0032*/ 	.short	0x0014
        /*0034*/ 	.byte	0x00, 0xf0, 0x11, 0x00


	//----- nvinfo : EIATTR_KPARAM_INFO
	.align		4
.L_131:
        /*0038*/ 	.byte	0x04, 0x17
        /*003a*/ 	.short	(.L_133 - .L_132)
.L_132:
        /*003c*/ 	.word	0x00000000
        /*0040*/ 	.short	0x0002
        /*0042*/ 	.short	0x0010
        /*0044*/ 	.byte	0x00, 0xf0, 0x11, 0x00


	//----- nvinfo : EIATTR_KPARAM_INFO
	.align		4
.L_133:
        /*0048*/ 	.byte	0x04, 0x17
        /*004a*/ 	.short	(.L_135 - .L_134)
.L_134:
        /*004c*/ 	.word	0x00000000
        /*0050*/ 	.short	0x0001
        /*0052*/ 	.short	0x0008
        /*0054*/ 	.byte	0x00, 0xf5, 0x21, 0x00


	//----- nvinfo : EIATTR_KPARAM_INFO
	.align		4
.L_135:
        /*0058*/ 	.byte	0x04, 0x17
        /*005a*/ 	.short	(.L_137 - .L_136)
.L_136:
        /*005c*/ 	.word	0x00000000
        /*0060*/ 	.short	0x0000
        /*0062*/ 	.short	0x0000
        /*0064*/ 	.byte	0x00, 0xf5, 0x21, 0x00


	//----- nvinfo : EIATTR_SPARSE_MMA_MASK
	.align		4
.L_137:
        /*0068*/ 	.byte	0x03, 0x50
        /*006a*/ 	.short	0x0000


	//----- nvinfo : EIATTR_MAXREG_COUNT
	.align		4
        /*006c*/ 	.byte	0x03, 0x1b
        /*006e*/ 	.short	0x00ff


	//----- nvinfo : EIATTR_NUM_BARRIERS
	.align		4
        /*0070*/ 	.byte	0x02, 0x4c
        /*0072*/ 	.byte	0x01
	.zero		1


	//----- nvinfo : EIATTR_MERCURY_ISA_VERSION
	.align		4
        /*0074*/ 	.byte	0x03, 0x5f
        /*0076*/ 	.short	0x0101


	//----- nvinfo : EIATTR_VRC_CTA_INIT_COUNT
	.align		4
        /*0078*/ 	.byte	0x02, 0x4a
	.zero		1
	.zero		1


	//----- nvinfo : EIATTR_EXIT_INSTR_OFFSETS
	.align		4
        /*007c*/ 	.byte	0x04, 0x1c
        /*007e*/ 	.short	(.L_139 - .L_138)


	//   ....[0]....
.L_138:
        /*0080*/ 	.word	0x000004c0


	//   ....[1]....
        /*0084*/ 	.word	0x00000660


	//   ....[2]....
        /*0088*/ 	.word	0x000006e0


	//----- nvinfo : EIATTR_CRS_STACK_SIZE
	.align		4
.L_139:
        /*008c*/ 	.byte	0x04, 0x1e
        /*008e*/ 	.short	(.L_141 - .L_140)
.L_140:
        /*0090*/ 	.word	0x00000000


	//----- nvinfo : EIATTR_CBANK_PARAM_SIZE
	.align		4
.L_141:
        /*0094*/ 	.byte	0x03, 0x19
        /*0096*/ 	.short	0x0020


	//----- nvinfo : EIATTR_PARAM_CBANK
	.align		4
        /*0098*/ 	.byte	0x04, 0x0a
        /*009a*/ 	.short	(.L_143 - .L_142)
	.align		4
.L_142:
        /*009c*/ 	.word	index@(.nv.constant0._Z11reduce_manyILj512EEvPdS0_iiii)
        /*00a0*/ 	.short	0x0380
        /*00a2*/ 	.short	0x0020


	//----- nvinfo : EIATTR_SW_WAR
	.align		4
.L_143:
        /*00a4*/ 	.byte	0x04, 0x36
        /*00a6*/ 	.short	(.L_145 - .L_144)
.L_144:
        /*00a8*/ 	.word	0x00000008
.L_145:


//--------------------- .nv.info._Z11reduce_manyILj1024EEvPdS0_iiii --------------------------
	.section	.nv.info._Z11reduce_manyILj1024EEvPdS0_iiii,"",@"SHT_CUDA_INFO"
	.sectionflags	@""
	.align	4


	//----- nvinfo : EIATTR_CUDA_API_VERSION
	.align		4
        /*0000*/ 	.byte	0x04, 0x37
        /*0002*/ 	.short	(.L_147 - .L_146)
.L_146:
        /*0004*/ 	.word	0x00000082


	//----- nvinfo : EIATTR_KPARAM_INFO
	.align		4
.L_147:
        /*0008*/ 	.byte	0x04, 0x17
        /*000a*/ 	.short	(.L_149 - .L_148)
.L_148:
        /*000c*/ 	.word	0x00000000
        /*0010*/ 	.short	0x0005
        /*0012*/ 	.short	0x001c
        /*0014*/ 	.byte	0x00, 0xf0, 0x11, 0x00


	//----- nvinfo : EIATTR_KPARAM_INFO
	.align		4
.L_149:
        /*0018*/ 	.byte	0x04, 0x17
        /*001a*/ 	.short	(.L_151 - .L_150)
.L_150:
        /*001c*/ 	.word	0x00000000
        /*0020*/ 	.short	0x0004
        /*0022*/ 	.short	0x0018
        /*0024*/ 	.byte	0x00, 0xf0, 0x11, 0x00


	//----- nvinfo : EIATTR_KPARAM_INFO
	.align		4
.L_151:
        /*0028*/ 	.byte	0x04, 0x17
        /*002a*/ 	.short	(.L_153 - .L_152)
.L_152:
        /*002c*/ 	.word	0x00000000
        /*0030*/ 	.short	0x0003
        /*0032*/ 	.short	0x0014
        /*0034*/ 	.byte	0x00, 0xf0, 0x11, 0x00


	//----- nvinfo : EIATTR_KPARAM_INFO
	.align		4
.L_153:
        /*0038*/ 	.byte	0x04, 0x17
        /*003a*/ 	.short	(.L_155 - .L_154)
.L_154:
        /*003c*/ 	.word	0x00000000
        /*0040*/ 	.short	0x0002
        /*0042*/ 	.short	0x0010
        /*0044*/ 	.byte	0x00, 0xf0, 0x11, 0x00


	//----- nvinfo : EIATTR_KPARAM_INFO
	.align		4
.L_155:
        /*0048*/ 	.byte	0x04, 0x17
        /*004a*/ 	.short	(.L_157 - .L_156)
.L_156:
        /*004c*/ 	.word	0x00000000
        /*0050*/ 	.short	0x0001
        /*0052*/ 	.short	0x0008
        /*0054*/ 	.byte	0x00, 0xf5, 0x21, 0x00


	//----- nvinfo : EIATTR_KPARAM_INFO
	.align		4
.L_157:
        /*0058*/ 	.byte	0x04, 0x17
        /*005a*/ 	.short	(.L_159 - .L_158)
.L_158:
        /*005c*/ 	.word	0x00000000
        /*0060*/ 	.short	0x0000
        /*0062*/ 	.short	0x0000
        /*0064*/ 	.byte	0x00, 0xf5, 0x21, 0x00


	//----- nvinfo : EIATTR_SPARSE_MMA_MASK
	.align		4
.L_159:
        /*0068*/ 	.byte	0x03, 0x50
        /*006a*/ 	.short	0x0000


	//----- nvinfo : EIATTR_MAXREG_COUNT
	.align		4
        /*006c*/ 	.byte	0x03, 0x1b
        /*006e*/ 	.short	0x00ff


	//----- nvinfo : EIATTR_NUM_BARRIERS
	.align		4
        /*0070*/ 	.byte	0x02, 0x4c
        /*0072*/ 	.byte	0x01
	.zero		1


	//----- nvinfo : EIATTR_MERCURY_ISA_VERSION
	.align		4
        /*0074*/ 	.byte	0x03, 0x5f
        /*0076*/ 	.short	0x0101


	//----- nvinfo : EIATTR_VRC_CTA_INIT_COUNT
	.align		4
        /*0078*/ 	.byte	0x02, 0x4a
	.zero		1
	.zero		1


	//----- nvinfo : EIATTR_EXIT_INSTR_OFFSETS
	.align		4
        /*007c*/ 	.byte	0x04, 0x1c
        /*007e*/ 	.short	(.L_161 - .L_160)


	//   ....[0]....
.L_160:
        /*0080*/ 	.word	0x000004c0


	//   ....[1]....
        /*0084*/ 	.word	0x00000660


	//   ....[2]....
        /*0088*/ 	.word	0x000006e0


	//----- nvinfo : EIATTR_CRS_STACK_SIZE
	.align		4
.L_161:
        /*008c*/ 	.byte	0x04, 0x1e
        /*008e*/ 	.short	(.L_163 - .L_162)
.L_162:
        /*0090*/ 	.word	0x00000000


	//----- nvinfo : EIATTR_CBANK_PARAM_SIZE
	.align		4
.L_163:
        /*0094*/ 	.byte	0x03, 0x19
        /*0096*/ 	.short	0x0020


	//----- nvinfo : EIATTR_PARAM_CBANK
	.align		4
        /*0098*/ 	.byte	0x04, 0x0a
        /*009a*/ 	.short	(.L_165 - .L_164)
	.align		4
.L_164:
        /*009c*/ 	.word	index@(.nv.constant0._Z11reduce_manyILj1024EEvPdS0_iiii)
        /*00a0*/ 	.short	0x0380
        /*00a2*/ 	.short	0x0020


	//----- nvinfo : EIATTR_SW_WAR
	.align		4
.L_165:
        /*00a4*/ 	.byte	0x04, 0x36
        /*00a6*/ 	.short	(.L_167 - .L_166)
.L_166:
        /*00a8*/ 	.word	0x00000008
.L_167:


//--------------------- .nv.info._Z14reduce_many_32PdS_iiii --------------------------
	.section	.nv.info._Z14reduce_many_32PdS_iiii,"",@"SHT_CUDA_INFO"
	.sectionflags	@""
	.align	4


	//----- nvinfo : EIATTR_CUDA_API_VERSION
	.align		4
        /*0000*/ 	.byte	0x04, 0x37
        /*0002*/ 	.short	(.L_169 - .L_168)
.L_168:
        /*0004*/ 	.word	0x00000082


	//----- nvinfo : EIATTR_KPARAM_INFO
	.align		4
.L_169:
        /*0008*/ 	.byte	0x04, 0x17
        /*000a*/ 	.short	(.L_171 - .L_170)
.L_170:
        /*000c*/ 	.word	0x00000000
        /*0010*/ 	.short	0x0005
        /*0012*/ 	.short	0x001c
        /*0014*/ 	.byte	0x00, 0xf0, 0x11, 0x00


	//----- nvinfo : EIATTR_KPARAM_INFO
	.align		4
.L_171:
        /*0018*/ 	.byte	0x04, 0x17
        /*001a*/ 	.short	(.L_173 - .L_172)
.L_172:
        /*001c*/ 	.word	0x00000000
        /*0020*/ 	.short	0x0004
        /*0022*/ 	.short	0x0018
        /*0024*/ 	.byte	0x00, 0xf0, 0x11, 0x00


	//----- nvinfo : EIATTR_KPARAM_INFO
	.align		4
.L_173:
        /*0028*/ 	.byte	0x04, 0x17
        /*002a*/ 	.short	(.L_175 - .L_174)
.L_174:
        /*002c*/ 	.word	0x00000000
        /*0030*/ 	.short	0x0003
        /*0032*/ 	.short	0x0014
        /*0034*/ 	.byte	0x00, 0xf0, 0x11, 0x00


	//----- nvinfo : EIATTR_KPARAM_INFO
	.align		4
.L_175:
        /*0038*/ 	.byte	0x04, 0x17
        /*003a*/ 	.short	(.L_177 - .L_176)
.L_176:
        /*003c*/ 	.word	0x00000000
        /*0040*/ 	.short	0x0002
        /*0042*/ 	.short	0x0010
        /*0044*/ 	.byte	0x00, 0xf0, 0x11, 0x00


	//----- nvinfo : EIATTR_KPARAM_INFO
	.align		4
.L_177:
        /*0048*/ 	.byte	0x04, 0x17
        /*004a*/ 	.short	(.L_179 - .L_178)
.L_178:
        /*004c*/ 	.word	0x00000000
        /*0050*/ 	.short	0x0001
        /*0052*/ 	.short	0x0008
        /*0054*/ 	.byte	0x00, 0xf5, 0x21, 0x00


	//----- nvinfo : EIATTR_KPARAM_INFO
	.align		4
.L_179:
        /*0058*/ 	.byte	0x04, 0x17
        /*005a*/ 	.short	(.L_181 - .L_180)
.L_180:
        /*005c*/ 	.word	0x00000000
        /*0060*/ 	.short	0x0000
        /*0062*/ 	.short	0x0000
        /*0064*/ 	.byte	0x00, 0xf5, 0x21, 0x00


	//----- nvinfo : EIATTR_SPARSE_MMA_MASK
	.align		4
.L_181:
        /*0068*/ 	.byte	0x03, 0x50
        /*006a*/ 	.short	0x0000


	//----- nvinfo : EIATTR_MAXREG_COUNT
	.align		4
        /*006c*/ 	.byte	0x03, 0x1b
        /*006e*/ 	.short	0x00ff


	//----- nvinfo : EIATTR_NUM_BARRIERS
	.align		4
        /*0070*/ 	.byte	0x02, 0x4c
        /*0072*/ 	.byte	0x01
	.zero		1


	//----- nvinfo : EIATTR_MERCURY_ISA_VERSION
	.align		4
        /*0074*/ 	.byte	0x03, 0x5f
        /*0076*/ 	.short	0x0101


	//----- nvinfo : EIATTR_VRC_CTA_INIT_COUNT
	.align		4
        /*0078*/ 	.byte	0x02, 0x4a
	.zero		1
	.zero		1


	//----- nvinfo : EIATTR_EXIT_INSTR_OFFSETS
	.align		4
        /*007c*/ 	.byte	0x04, 0x1c
        /*007e*/ 	.short	(.L_183 - .L_182)


	//   ....[0]....
.L_182:
        /*0080*/ 	.word	0x000003a0


	//   ....[1]....
        /*0084*/ 	.word	0x00000500


	//   ....[2]....
        /*0088*/ 	.word	0x00000580


	//----- nvinfo : EIATTR_CRS_STACK_SIZE
	.align		4
.L_183:
        /*008c*/ 	.byte	0x04, 0x1e
        /*008e*/ 	.short	(.L_185 - .L_184)
.L_184:
        /*0090*/ 	.word	0x00000000


	//----- nvinfo : EIATTR_CBANK_PARAM_SIZE
	.align		4
.L_185:
        /*0094*/ 	.byte	0x03, 0x19
        /*0096*/ 	.short	0x0020


	//----- nvinfo : EIATTR_PARAM_CBANK
	.align		4
        /*0098*/ 	.byte	0x04, 0x0a
        /*009a*/ 	.short	(.L_187 - .L_186)
	.align		4
.L_186:
        /*009c*/ 	.word	index@(.nv.constant0._Z14reduce_many_32PdS_iiii)
        /*00a0*/ 	.short	0x0380
        /*00a2*/ 	.short	0x0020


	//----- nvinfo : EIATTR_SW_WAR
	.align		4
.L_187:
        /*00a4*/ 	.byte	0x04, 0x36
        /*00a6*/ 	.short	(.L_189 - .L_188)
.L_188:
        /*00a8*/ 	.word	0x00000008
.L_189:


//--------------------- .nv.callgraph             --------------------------
	.section	.nv.callgraph,"",@"SHT_CUDA_CALLGRAPH"
	.align	4
	.sectionentsize	8
	.align		4
        /*0000*/ 	.word	0x00000000
	.align		4
        /*0004*/ 	.word	0xffffffff
	.align		4
        /*0008*/ 	.word	0x00000000
	.align		4
        /*000c*/ 	.word	0xfffffffe
	.align		4
        /*0010*/ 	.word	0x00000000
	.align		4
        /*0014*/ 	.word	0xfffffffd
	.align		4
        /*0018*/ 	.word	0x00000000
	.align		4
        /*001c*/ 	.word	0xfffffffc


//--------------------- .text._Z17write_at_beginingPdiii --------------------------
	.section	.text._Z17write_at_beginingPdiii,"ax",@progbits
	.align	128
        .global         _Z17write_at_beginingPdiii
        .type           _Z17write_at_beginingPdiii,@function
        .size           _Z17write_at_beginingPdiii,(.L_x_31 - _Z17write_at_beginingPdiii)
        .other          _Z17write_at_beginingPdiii,@"STO_CUDA_ENTRY STV_DEFAULT"
_Z17write_at_beginingPdiii:
.text._Z17write_at_beginingPdiii:
[----:B------:R-:W-:Y:S01]  /*0000*/  LDC R1, c[0x0][0x37c] ;  /* 0x0000df00ff017b82 */ /* 0x000fe20000000800 */
[----:B------:R-:W0:Y:S01]  /*0010*/  S2R R9, SR_TID.X ;  /* 0x0000000000097919 */ /* 0x000e220000002100 */
[----:B------:R-:W0:Y:S01]  /*0020*/  LDCU UR4, c[0x0][0x390] ;  /* 0x00007200ff0477ac */ /* 0x000e220008000800 */
[----:B------:R-:W1:Y:S01]  /*0030*/  LDCU UR5, c[0x0][0x388] ;  /* 0x00007100ff0577ac */ /* 0x000e620008000800 */
[----:B------:R-:W2:Y:S01]  /*0040*/  LDCU.64 UR6, c[0x0][0x358] ;  /* 0x00006b00ff0677ac */ /* 0x000ea20008000a00 */
[----:B0-----:R-:W-:-:S04]  /*0050*/  IADD3 R7, PT, PT, R9, UR4, RZ ;  /* 0x0000000409077c10 */ /* 0x001fc8000fffe0ff */
[----:B-1----:R-:W-:-:S13]  /*0060*/  ISETP.GE.AND P0, PT, R7, UR5, PT ;  /* 0x0000000507007c0c */ /* 0x002fda000bf06270 */
[----:B------:R-:W0:Y:S08]  /*0070*/  @!P0 LDC R0, c[0x0][0x38c] ;  /* 0x0000e300ff008b82 */ /* 0x000e300000000800 */
[----:B------:R-:W1:Y:S01]  /*0080*/  @!P0 LDC.64 R2, c[0x0][0x380] ;  /* 0x0000e000ff028b82 */ /* 0x000e620000000a00 */
[----:B0-----:R-:W-:-:S04]  /*0090*/  @!P0 IMAD R5, R7, R0, RZ ;  /* 0x0000000007058224 */ /* 0x001fc800078e02ff */
[----:B-1----:R-:W-:-:S06]  /*00a0*/  @!P0 IMAD.WIDE R2, R5, 0x8, R2 ;  /* 0x0000000805028825 */ /* 0x002fcc00078e0202 */
[----:B--2---:R-:W2:Y:S01]  /*00b0*/  @!P0 LDG.E.64 R2, desc[UR6][R2.64] ;  /* 0x0000000602028981 */ /* 0x004ea2000c1e1b00 */
[----:B------:R-:W0:Y:S01]  /*00c0*/  S2UR UR5, SR_CgaCtaId ;  /* 0x00000000000579c3 */ /* 0x000e220000008800 */
[----:B------:R-:W-:Y:S02]  /*00d0*/  UMOV UR4, 0x400 ;  /* 0x0000040000047882 */ /* 0x000fe40000000000 */
[----:B0-----:R-:W-:-:S06]  /*00e0*/  ULEA UR4, UR5, UR4, 0x18 ;  /* 0x0000000405047291 */ /* 0x001fcc000f8ec0ff */
[----:B------:R-:W-:-:S05]  /*00f0*/  LEA R9, R9, UR4, 0x3 ;  /* 0x0000000409097c11 */ /* 0x000fca000f8e18ff */
[----:B--2---:R0:W-:Y:S01]  /*0100*/  @!P0 STS.64 [R9], R2 ;  /* 0x0000000209008388 */ /* 0x0041e20000000a00 */
[----:B------:R-:W-:Y:S06]  /*0110*/  BAR.SYNC.DEFER_BLOCKING 0x0 ;  /* 0x0000000000007b1d */ /* 0x000fec0000010000 */
[----:B------:R-:W-:Y:S05]  /*0120*/  @P0 EXIT ;  /* 0x000000000000094d */ /* 0x000fea0003800000 */
[----:B0-----:R-:W0:Y:S01]  /*0130*/  LDS.64 R2, [R9] ;  /* 0x0000000009027984 */ /* 0x001e220000000a00 */
[----:B------:R-:W1:Y:S02]  /*0140*/  LDC.64 R4, c[0x0][0x380] ;  /* 0x0000e000ff047b82 */ /* 0x000e640000000a00 */
[----:B-1----:R-:W-:-:S05]  /*0150*/  IMAD.WIDE R4, R7, 0x8, R4 ;  /* 0x0000000807047825 */ /* 0x002fca00078e0204 */
[----:B0-----:R-:W-:Y:S01]  /*0160*/  STG.E.64 desc[UR6][R4.64], R2 ;  /* 0x0000000204007986 */ /* 0x001fe2000c101b06 */
[----:B------:R-:W-:Y:S05]  /*0170*/  EXIT ;  /* 0x000000000000794d */ /* 0x000fea0003800000 */
.L_x_0:
[----:B------:R-:W-:-:S00]  /*0180*/  BRA `(.L_x_0) ;  /* 0xfffffffc00fc7947 */ /* 0x000fc0000383ffff */
[----:B------:R-:W-:-:S00]  /*0190*/  NOP ;  /* 0x0000000000007918 */ /* 0x000fc00000000000 */
        /* <DEDUP_REMOVED lines=14> */
.L_x_31:


//--------------------- .text._Z11reduce_manyILj64EEvPdS0_iiii --------------------------
	.section	.text._Z11reduce_manyILj64EEvPdS0_iiii,"ax",@progbits
	.align	128
        .global         _Z11reduce_manyILj64EEvPdS0_iiii
        .type           _Z11reduce_manyILj64EEvPdS0_iiii,@function
        .size           _Z11reduce_manyILj64EEvPdS0_iiii,(.L_x_32 - _Z11reduce_manyILj64EEvPdS0_iiii)
        .other          _Z11reduce_manyILj64EEvPdS0_iiii,@"STO_CUDA_ENTRY STV_DEFAULT"
_Z11reduce_manyILj64EEvPdS0_iiii:
.text._Z11reduce_manyILj64EEvPdS0_iiii:
[----:B------:R-:W-:Y:S08]  /*0000*/  LDC R1, c[0x0][0x37c] ;  /* 0x0000df00ff017b82 */ /* 0x000ff00000000800 */
[----:B------:R-:W0:Y:S01]  /*0010*/  LDC.64 R4, c[0x0][0x398] ;  /* 0x0000e600ff047b82 */ /* 0x000e220000000a00 */
[----:B------:R-:W-:Y:S01]  /*0020*/  HFMA2 R2, -RZ, RZ, 0, 0 ;  /* 0x00000000ff027431 */ /* 0x000fe200000001ff */
[----:B------:R-:W-:Y:S01]  /*0030*/  UMOV UR4, 0x400 ;  /* 0x0000040000047882 */ /* 0x000fe20000000000 */
[----:B------:R-:W1:Y:S05]  /*0040*/  LDCU.64 UR6, c[0x0][0x358] ;  /* 0x00006b00ff0677ac */ /* 0x000e6a0008000a00 */
[----:B------:R-:W-:Y:S08]  /*0050*/  S2UR UR8, SR_CTAID.X ;  /* 0x00000000000879c3 */ /* 0x000ff00000002500 */
[----:B------:R-:W2:Y:S01]  /*0060*/  S2UR UR5, SR_CgaCtaId ;  /* 0x00000000000579c3 */ /* 0x000ea20000008800 */
[----:B0-----:R-:W0:Y:S01]  /*0070*/  I2F.U32.RP R0, R4 ;  /* 0x0000000400007306 */ /* 0x001e220000209000 */
[----:B------:R-:W-:-:S06]  /*0080*/  ISETP.NE.U32.AND P2, PT, R4, RZ, PT ;  /* 0x000000ff0400720c */ /* 0x000fcc0003f45070 */
[----:B------:R-:W3:Y:S01]  /*0090*/  LDC.64 R8, c[0x0][0x390] ;  /* 0x0000e400ff087b82 */ /* 0x000ee20000000a00 */
[----:B0-----:R-:W0:Y:S01]  /*00a0*/  MUFU.RCP R0, R0 ;  /* 0x0000000000007308 */ /* 0x001e220000001000 */
[----:B--2---:R-:W-:Y:S01]  /*00b0*/  ULEA UR4, UR5, UR4, 0x18 ;  /* 0x0000000405047291 */ /* 0x004fe2000f8ec0ff */
[----:B0-----:R-:W-:-:S06]  /*00c0*/  IADD3 R3, PT, PT, R0, 0xffffffe, RZ ;  /* 0x0ffffffe00037810 */ /* 0x001fcc0007ffe0ff */
[----:B------:R-:W0:Y:S02]  /*00d0*/  F2I.FTZ.U32.TRUNC.NTZ R3, R3 ;  /* 0x0000000300037305 */ /* 0x000e24000021f000 */
[----:B0-----:R-:W-:-:S04]  /*00e0*/  IMAD.MOV R7, RZ, RZ, -R3 ;  /* 0x000000ffff077224 */ /* 0x001fc800078e0a03 */
[----:B------:R-:W-:-:S04]  /*00f0*/  IMAD R7, R7, R4, RZ ;  /* 0x0000000407077224 */ /* 0x000fc800078e02ff */
[----:B------:R-:W-:-:S06]  /*0100*/  IMAD.HI.U32 R2, R3, R7, R2 ;  /* 0x0000000703027227 */ /* 0x000fcc00078e0002 */
[----:B------:R-:W-:Y:S02]  /*0110*/  IMAD.HI.U32 R6, R2, UR8, RZ ;  /* 0x0000000802067c27 */ /* 0x000fe4000f8e00ff */
[----:B------:R-:W0:Y:S02]  /*0120*/  S2R R2, SR_TID.X ;  /* 0x0000000000027919 */ /* 0x000e240000002100 */
[----:B------:R-:W-:-:S04]  /*0130*/  IMAD.MOV R7, RZ, RZ, -R6 ;  /* 0x000000ffff077224 */ /* 0x000fc800078e0a06 */
[----:B------:R-:W-:-:S05]  /*0140*/  IMAD R7, R4, R7, UR8 ;  /* 0x0000000804077e24 */ /* 0x000fca000f8e0207 */
[----:B------:R-:W-:-:S13]  /*0150*/  ISETP.GE.U32.AND P0, PT, R7, R4, PT ;  /* 0x000000040700720c */ /* 0x000fda0003f06070 */
[-C--:B------:R-:W-:Y:S01]  /*0160*/  @P0 IADD3 R7, PT, PT, R7, -R4.reuse, RZ ;  /* 0x8000000407070210 */ /* 0x080fe20007ffe0ff */
[----:B------:R-:W-:Y:S01]  /*0170*/  @P0 VIADD R6, R6, 0x1 ;  /* 0x0000000106060836 */ /* 0x000fe20000000000 */
[----:B------:R-:W-:Y:S02]  /*0180*/  ISETP.GE.AND P0, PT, R5, 0x1, PT ;  /* 0x000000010500780c */ /* 0x000fe40003f06270 */
[----:B------:R-:W-:Y:S02]  /*0190*/  ISETP.GE.U32.AND P1, PT, R7, R4, PT ;  /* 0x000000040700720c */ /* 0x000fe40003f26070 */
[----:B0-----:R-:W-:Y:S01]  /*01a0*/  LEA R0, R2, UR4, 0x3 ;  /* 0x0000000402007c11 */ /* 0x001fe2000f8e18ff */
[----:B------:R-:W0:Y:S04]  /*01b0*/  LDCU UR4, c[0x0][0x360] ;  /* 0x00006c00ff0477ac */ /* 0x000e280008000800 */
[----:B------:R2:W-:Y:S06]  /*01c0*/  STS.64 [R0], RZ ;  /* 0x000000ff00007388 */ /* 0x0005ec0000000a00 */
[----:B------:R-:W-:-:S02]  /*01d0*/  @P1 IADD3 R6, PT, PT, R6, 0x1, RZ ;  /* 0x0000000106061810 */ /* 0x000fc40007ffe0ff */
[----:B------:R-:W-:-:S05]  /*01e0*/  @!P2 LOP3.LUT R6, RZ, R4, RZ, 0x33, !PT ;  /* 0x00000004ff06a212 */ /* 0x000fca00078e33ff */
[----:B------:R-:W-:Y:S02]  /*01f0*/  IMAD.MOV R3, RZ, RZ, -R6 ;  /* 0x000000ffff037224 */ /* 0x000fe400078e0a06 */
[----:B---3--:R-:W-:Y:S02]  /*0200*/  IMAD R10, R6, R9, RZ ;  /* 0x00000009060a7224 */ /* 0x008fe400078e02ff */
[----:B------:R-:W-:Y:S02]  /*0210*/  IMAD R3, R4, R3, UR8 ;  /* 0x0000000804037e24 */ /* 0x000fe4000f8e0203 */
[----:B0-----:R-:W-:Y:S02]  /*0220*/  IMAD R13, R8, UR4, RZ ;  /* 0x00000004080d7c24 */ /* 0x001fe4000f8e02ff */
[----:B------:R-:W-:-:S04]  /*0230*/  IMAD R11, R3, UR4, R2 ;  /* 0x00000004030b7c24 */ /* 0x000fc8000f8e0202 */
[----:B------:R-:W-:Y:S01]  /*0240*/  IMAD R3, R11, R8, R10 ;  /* 0x000000080b037224 */ /* 0x000fe200078e020a */
[----:B-12---:R-:W-:Y:S06]  /*0250*/  @!P0 BRA `(.L_x_1) ;  /* 0x0000000000488947 */ /* 0x006fec0003800000 */
[----:B------:R-:W0:Y:S01]  /*0260*/  LDC.64 R8, c[0x0][0x380] ;  /* 0x0000e000ff087b82 */ /* 0x000e220000000a00 */
[----:B------:R-:W-:Y:S02]  /*0270*/  MOV R12, RZ ;  /* 0x000000ff000c7202 */ /* 0x000fe40000000f00 */
[----:B------:R-:W-:Y:S01]  /*0280*/  CS2R R4, SRZ ;  /* 0x0000000000047805 */ /* 0x000fe2000001ff00 */
[----:B------:R-:W1:Y:S04]  /*0290*/  LDCU UR4, c[0x0][0x390] ;  /* 0x00007200ff0477ac */ /* 0x000e680008000800 */
[----:B------:R-:W2:Y:S02]  /*02a0*/  LDC.64 R14, c[0x0][0x398] ;  /* 0x0000e600ff0e7b82 */ /* 0x000ea40000000a00 */
.L_x_4:
[--C-:B-1----:R-:W-:Y:S01]  /*02b0*/  IMAD R7, R11, UR4, R12.reuse ;  /* 0x000000040b077c24 */ /* 0x102fe2000f8e020c */
[----:B------:R-:W-:Y:S01]  /*02c0*/  BSSY.RECONVERGENT B0, `(.L_x_2) ;  /* 0x000000a000007945 */ /* 0x000fe20003800200 */
[----:B--2---:R-:W-:-:S03]  /*02d0*/  IMAD R12, R13, R14, R12 ;  /* 0x0000000e0d0c7224 */ /* 0x004fc600078e020c */
[-C--:B------:R-:W-:Y:S02]  /*02e0*/  ISETP.GE.AND P0, PT, R7, R15.reuse, PT ;  /* 0x0000000f0700720c */ /* 0x080fe40003f06270 */
[----:B------:R-:W-:-:S11]  /*02f0*/  ISETP.GE.AND P1, PT, R12, R15, PT ;  /* 0x0000000f0c00720c */ /* 0x000fd60003f26270 */
[----:B------:R-:W-:Y:S05]  /*0300*/  @P0 BRA `(.L_x_3) ;  /* 0x0000000000140947 */ /* 0x000fea0003800000 */
[----:B------:R-:W-:-:S05]  /*0310*/  IADD3 R7, PT, PT, R10, R7, RZ ;  /* 0x000000070a077210 */ /* 0x000fca0007ffe0ff */
[----:B0-----:R-:W-:-:S06]  /*0320*/  IMAD.WIDE R6, R7, 0x8, R8 ;  /* 0x0000000807067825 */ /* 0x001fcc00078e0208 */
[----:B------:R-:W2:Y:S02]  /*0330*/  LDG.E.64 R6, desc[UR6][R6.64] ;  /* 0x0000000606067981 */ /* 0x000ea4000c1e1b00 */
[----:B--2---:R-:W-:-:S07]  /*0340*/  DADD R4, R4, R6 ;  /* 0x0000000004047229 */ /* 0x004fce0000000006 */
[----:B------:R1:W-:Y:S04]  /*0350*/  STS.64 [R0], R4 ;  /* 0x0000000400007388 */ /* 0x0003e80000000a00 */
.L_x_3:
[----:B------:R-:W-:Y:S05]  /*0360*/  BSYNC.RECONVERGENT B0 ;  /* 0x0000000000007941 */ /* 0x000fea0003800200 */
.L_x_2:
[----:B------:R-:W-:Y:S05]  /*0370*/  @!P1 BRA `(.L_x_4) ;  /* 0xfffffffc00cc9947 */ /* 0x000fea000383ffff */
.L_x_1:
[----:B------:R-:W-:Y:S01]  /*0380*/  BAR.SYNC.DEFER_BLOCKING 0x0 ;  /* 0x0000000000007b1d */ /* 0x000fe20000010000 */
[----:B------:R-:W-:-:S13]  /*0390*/  ISETP.GT.U32.AND P0, PT, R2, 0x1f, PT ;  /* 0x0000001f0200780c */ /* 0x000fda0003f04070 */
[----:B------:R-:W-:Y:S05]  /*03a0*/  @P0 EXIT ;  /* 0x000000000000094d */ /* 0x000fea0003800000 */
[----:B-1----:R-:W-:Y:S01]  /*03b0*/  LDS.64 R4, [R0+0x100] ;  /* 0x0001000000047984 */ /* 0x002fe20000000a00 */
[----:B------:R-:W-:-:S03]  /*03c0*/  ISETP.NE.AND P0, PT, R2, RZ, PT ;  /* 0x000000ff0200720c */ /* 0x000fc60003f05270 */
[----:B------:R-:W1:Y:S02]  /*03d0*/  LDS.64 R6, [R0] ;  /* 0x0000000000067984 */ /* 0x000e640000000a00 */
[----:B-1----:R-:W-:-:S07]  /*03e0*/  DADD R4, R4, R6 ;  /* 0x0000000004047229 */ /* 0x002fce0000000006 */
[----:B------:R-:W-:Y:S04]  /*03f0*/  STS.64 [R0], R4 ;  /* 0x0000000400007388 */ /* 0x000fe80000000a00 */
[----:B------:R-:W-:Y:S04]  /*0400*/  LDS.64 R6, [R0+0x80] ;  /* 0x0000800000067984 */ /* 0x000fe80000000a00 */
[----:B0-----:R-:W0:Y:S02]  /*0410*/  LDS.64 R8, [R0] ;  /* 0x0000000000087984 */ /* 0x001e240000000a00 */
[----:B0-----:R-:W-:-:S07]  /*0420*/  DADD R6, R6, R8 ;  /* 0x0000000006067229 */ /* 0x001fce0000000008 */
[----:B------:R-:W-:Y:S04]  /*0430*/  STS.64 [R0], R6 ;  /* 0x0000000600007388 */ /* 0x000fe80000000a00 */
[----:B------:R-:W-:Y:S04]  /*0440*/  LDS.64 R8, [R0+0x40] ;  /* 0x0000400000087984 */ /* 0x000fe80000000a00 */
[----:B------:R-:W0:Y:S02]  /*0450*/  LDS.64 R10, [R0] ;  /* 0x00000000000a7984 */ /* 0x000e240000000a00 */
        /* <DEDUP_REMOVED lines=13> */
[----:B------:R0:W-:Y:S01]  /*0530*/  STS.64 [R0], R6 ;  /* 0x0000000600007388 */ /* 0x0001e20000000a00 */
[----:B------:R-:W-:Y:S05]  /*0540*/  @P0 EXIT ;  /* 0x000000000000094d */ /* 0x000fea0003800000 */
[----:B------:R-:W1:Y:S01]  /*0550*/  S2UR UR5, SR_CgaCtaId ;  /* 0x00000000000579c3 */ /* 0x000e620000008800 */
[----:B------:R-:W-:-:S07]  /*0560*/  UMOV UR4, 0x400 ;  /* 0x0000040000047882 */ /* 0x000fce0000000000 */
[----:B0-----:R-:W0:Y:S01]  /*0570*/  LDC.64 R6, c[0x0][0x388] ;  /* 0x0000e200ff067b82 */ /* 0x001e220000000a00 */
[----:B-1----:R-:W-:Y:S01]  /*0580*/  ULEA UR4, UR5, UR4, 0x18 ;  /* 0x0000000405047291 */ /* 0x002fe2000f8ec0ff */
[----:B0-----:R-:W-:-:S08]  /*0590*/  IMAD.WIDE R2, R3, 0x8, R6 ;  /* 0x0000000803027825 */ /* 0x001fd000078e0206 */
[----:B------:R-:W0:Y:S04]  /*05a0*/  LDS.64 R4, [UR4] ;  /* 0x00000004ff047984 */ /* 0x000e280008000a00 */
[----:B0-----:R-:W-:Y:S01]  /*05b0*/  STG.E.64 desc[UR6][R2.64], R4 ;  /* 0x0000000402007986 */ /* 0x001fe2000c101b06 */
[----:B------:R-:W-:Y:S05]  /*05c0*/  EXIT ;  /* 0x000000000000794d */ /* 0x000fea0003800000 */
.L_x_5:
        /* <DEDUP_REMOVED lines=11> */
.L_x_32:


//--------------------- .text._Z11reduce_manyILj128EEvPdS0_iiii --------------------------
	.section	.text._Z11reduce_manyILj128EEvPdS0_iiii,"ax",@progbits
	.align	128
        .global         _Z11reduce_manyILj128EEvPdS0_iiii
        .type           _Z11reduce_manyILj128EEvPdS0_iiii,@function
        .size           _Z11reduce_manyILj128EEvPdS0_iiii,(.L_x_33 - _Z11reduce_manyILj128EEvPdS0_iiii)
        .other          _Z11reduce_manyILj128EEvPdS0_iiii,@"STO_CUDA_ENTRY STV_DEFAULT"
_Z11reduce_manyILj128EEvPdS0_iiii:
.text._Z11reduce_manyILj128EEvPdS0_iiii:
        /* <DEDUP_REMOVED lines=43> */
.L_x_9:
        /* <DEDUP_REMOVED lines=11> */
.L_x_8:
[----:B------:R-:W-:Y:S05]  /*0360*/  BSYNC.RECONVERGENT B0 ;  /* 0x0000000000007941 */ /* 0x000fea0003800200 */
.L_x_7:
[----:B------:R-:W-:Y:S05]  /*0370*/  @!P1 BRA `(.L_x_9) ;  /* 0xfffffffc00cc9947 */ /* 0x000fea000383ffff */
.L_x_6:
[----:B------:R-:W-:Y:S01]  /*0380*/  BAR.SYNC.DEFER_BLOCKING 0x0 ;  /* 0x0000000000007b1d */ /* 0x000fe20000010000 */
[C---:B------:R-:W-:Y:S02]  /*0390*/  ISETP.GT.U32.AND P0, PT, R2.reuse, 0x3f, PT ;  /* 0x0000003f0200780c */ /* 0x040fe40003f04070 */
[----:B------:R-:W-:-:S11]  /*03a0*/  ISETP.GT.U32.AND P1, PT, R2, 0x1f, PT ;  /* 0x0000001f0200780c */ /* 0x000fd60003f24070 */
[----:B-1----:R-:W-:Y:S04]  /*03b0*/  @!P0 LDS.64 R4, [R0+0x200] ;  /* 0x0002000000048984 */ /* 0x002fe80000000a00 */
[----:B------:R-:W1:Y:S02]  /*03c0*/  @!P0 LDS.64 R6, [R0] ;  /* 0x0000000000068984 */ /* 0x000e640000000a00 */
[----:B-1----:R-:W-:-:S07]  /*03d0*/  @!P0 DADD R4, R4, R6 ;  /* 0x0000000004048229 */ /* 0x002fce0000000006 */
[----:B------:R1:W-:Y:S01]  /*03e0*/  @!P0 STS.64 [R0], R4 ;  /* 0x0000000400008388 */ /* 0x0003e20000000a00 */
[----:B------:R-:W-:Y:S06]  /*03f0*/  BAR.SYNC.DEFER_BLOCKING 0x0 ;  /* 0x0000000000007b1d */ /* 0x000fec0000010000 */
        /* <DEDUP_REMOVED lines=35> */
.L_x_10:
        /* <DEDUP_REMOVED lines=13> */
.L_x_33:


//--------------------- .text._Z11reduce_manyILj256EEvPdS0_iiii --------------------------
	.section	.text._Z11reduce_manyILj256EEvPdS0_iiii,"ax",@progbits
	.align	128
        .global         _Z11reduce_manyILj256EEvPdS0_iiii
        .type           _Z11reduce_manyILj256EEvPdS0_iiii,@function
        .size           _Z11reduce_manyILj256EEvPdS0_iiii,(.L_x_34 - _Z11reduce_manyILj256EEvPdS0_iiii)
        .other          _Z11reduce_manyILj256EEvPdS0_iiii,@"STO_CUDA_ENTRY STV_DEFAULT"
_Z11reduce_manyILj256EEvPdS0_iiii:
.text._Z11reduce_manyILj256EEvPdS0_iiii:
        /* <DEDUP_REMOVED lines=12> */
[----:B0-----:R-:W-:-:S06]  /*00c0*/  VIADD R3, R0, 0xffffffe ;  /* 0x0ffffffe00037836 */ /* 0x001fcc0000000000 */
        /* <DEDUP_REMOVED lines=30> */
.L_x_14:
        /* <DEDUP_REMOVED lines=11> */
.L_x_13:
[----:B------:R-:W-:Y:S05]  /*0360*/  BSYNC.RECONVERGENT B0 ;  /* 0x0000000000007941 */ /* 0x000fea0003800200 */
.L_x_12:
[----:B------:R-:W-:Y:S05]  /*0370*/  @!P1 BRA `(.L_x_14) ;  /* 0xfffffffc00cc9947 */ /* 0x000fea000383ffff */
.L_x_11:
[----:B------:R-:W-:Y:S01]  /*0380*/  BAR.SYNC.DEFER_BLOCKING 0x0 ;  /* 0x0000000000007b1d */ /* 0x000fe20000010000 */
[C---:B------:R-:W-:Y:S02]  /*0390*/  ISETP.GT.U32.AND P0, PT, R2.reuse, 0x7f, PT ;  /* 0x0000007f0200780c */ /* 0x040fe40003f04070 */
[----:B------:R-:W-:-:S11]  /*03a0*/  ISETP.GT.U32.AND P1, PT, R2, 0x3f, PT ;  /* 0x0000003f0200780c */ /* 0x000fd60003f24070 */
[----:B-1----:R-:W-:Y:S04]  /*03b0*/  @!P0 LDS.64 R4, [R0+0x400] ;  /* 0x0004000000048984 */ /* 0x002fe80000000a00 */
[----:B------:R-:W1:Y:S02]  /*03c0*/  @!P0 LDS.64 R6, [R0] ;  /* 0x0000000000068984 */ /* 0x000e640000000a00 */
[----:B-1----:R-:W-:-:S07]  /*03d0*/  @!P0 DADD R4, R4, R6 ;  /* 0x0000000004048229 */ /* 0x002fce0000000006 */
[----:B------:R-:W-:Y:S01]  /*03e0*/  @!P0 STS.64 [R0], R4 ;  /* 0x0000000400008388 */ /* 0x000fe20000000a00 */
[----:B------:R-:W-:Y:S01]  /*03f0*/  BAR.SYNC.DEFER_BLOCKING 0x0 ;  /* 0x0000000000007b1d */ /* 0x000fe20000010000 */
[----:B------:R-:W-:-:S05]  /*0400*/  ISETP.GT.U32.AND P0, PT, R2, 0x1f, PT ;  /* 0x0000001f0200780c */ /* 0x000fca0003f04070 */
[----:B------:R-:W-:Y:S04]  /*0410*/  @!P1 LDS.64 R6, [R0+0x200] ;  /* 0x0002000000069984 */ /* 0x000fe80000000a00 */
[----:B0-----:R-:W0:Y:S02]  /*0420*/  @!P1 LDS.64 R8, [R0] ;  /* 0x0000000000089984 */ /* 0x001e240000000a00 */
[----:B0-----:R-:W-:-:S07]  /*0430*/  @!P1 DADD R6, R6, R8 ;  /* 0x0000000006069229 */ /* 0x001fce0000000008 */
[----:B------:R0:W-:Y:S01]  /*0440*/  @!P1 STS.64 [R0], R6 ;  /* 0x0000000600009388 */ /* 0x0001e20000000a00 */
[----:B------:R-:W-:Y:S06]  /*0450*/  BAR.SYNC.DEFER_BLOCKING 0x0 ;  /* 0x0000000000007b1d */ /* 0x000fec0000010000 */
[----:B------:R-:W-:Y:S05]  /*0460*/  @P0 EXIT ;  /* 0x000000000000094d */ /* 0x000fea0003800000 */
[----:B------:R-:W-:Y:S01]  /*0470*/  LDS.64 R4, [R0+0x100] ;  /* 0x0001000000047984 */ /* 0x000fe20000000a00 */
[----:B------:R-:W-:-:S03]  /*0480*/  ISETP.NE.AND P0, PT, R2, RZ, PT ;  /* 0x000000ff0200720c */ /* 0x000fc60003f05270 */
        /* <DEDUP_REMOVED lines=32> */
.L_x_15:
        /* <DEDUP_REMOVED lines=15> */
.L_x_34:


//--------------------- .text._Z11reduce_manyILj512EEvPdS0_iiii --------------------------
	.section	.text._Z11reduce_manyILj512EEvPdS0_iiii,"ax",@progbits
	.align	128
        .global         _Z11reduce_manyILj512EEvPdS0_iiii
        .type           _Z11reduce_manyILj512EEvPdS0_iiii,@function
        .size           _Z11reduce_manyILj512EEvPdS0_iiii,(.L_x_35 - _Z11reduce_manyILj512EEvPdS0_iiii)
        .other          _Z11reduce_manyILj512EEvPdS0_iiii,@"STO_CUDA_ENTRY STV_DEFAULT"
_Z11reduce_manyILj512EEvPdS0_iiii:
.text._Z11reduce_manyILj512EEvPdS0_iiii:
        /* <DEDUP_REMOVED lines=43> */
.L_x_19:
        /* <DEDUP_REMOVED lines=11> */
.L_x_18:
[----:B------:R-:W-:Y:S05]  /*0360*/  BSYNC.RECONVERGENT B0 ;  /* 0x0000000000007941 */ /* 0x000fea0003800200 */
.L_x_17:
[----:B------:R-:W-:Y:S05]  /*0370*/  @!P1 BRA `(.L_x_19) ;  /* 0xfffffffc00cc9947 */ /* 0x000fea000383ffff */
.L_x_16:
        /* <DEDUP_REMOVED lines=12> */
[----:B------:R-:W-:Y:S01]  /*0440*/  @!P1 STS.64 [R0], R6 ;  /* 0x0000000600009388 */ /* 0x000fe20000000a00 */
[----:B------:R-:W-:Y:S01]  /*0450*/  BAR.SYNC.DEFER_BLOCKING 0x0 ;  /* 0x0000000000007b1d */ /* 0x000fe20000010000 */
[----:B------:R-:W-:-:S05]  /*0460*/  ISETP.GT.U32.AND P1, PT, R2, 0x1f, PT ;  /* 0x0000001f0200780c */ /* 0x000fca0003f24070 */
[----:B------:R-:W-:Y:S04]  /*0470*/  @!P0 LDS.64 R8, [R0+0x200] ;  /* 0x0002000000088984 */ /* 0x000fe80000000a00 */
[----:B------:R-:W0:Y:S02]  /*0480*/  @!P0 LDS.64 R10, [R0] ;  /* 0x00000000000a8984 */ /* 0x000e240000000a00 */
[----:B0-----:R-:W-:-:S07]  /*0490*/  @!P0 DADD R8, R8, R10 ;  /* 0x0000000008088229 */ /* 0x001fce000000000a */
[----:B------:R0:W-:Y:S01]  /*04a0*/  @!P0 STS.64 [R0], R8 ;  /* 0x0000000800008388 */ /* 0x0001e20000000a00 */
[----:B------:R-:W-:Y:S06]  /*04b0*/  BAR.SYNC.DEFER_BLOCKING 0x0 ;  /* 0x0000000000007b1d */ /* 0x000fec0000010000 */
[----:B------:R-:W-:Y:S05]  /*04c0*/  @P1 EXIT ;  /* 0x000000000000194d */ /* 0x000fea0003800000 */
[----:B------:R-:W-:Y:S01]  /*04d0*/  LDS.64 R4, [R0+0x100] ;  /* 0x0001000000047984 */ /* 0x000fe20000000a00 */
        /* <DEDUP_REMOVED lines=33> */
.L_x_20:
        /* <DEDUP_REMOVED lines=9> */
.L_x_35:


//--------------------- .text._Z11reduce_manyILj1024EEvPdS0_iiii --------------------------
	.section	.text._Z11reduce_manyILj1024EEvPdS0_iiii,"ax",@progbits
	.align	128
        .global         _Z11reduce_manyILj1024EEvPdS0_iiii
        .type           _Z11reduce_manyILj1024EEvPdS0_iiii,@function
        .size           _Z11reduce_manyILj1024EEvPdS0_iiii,(.L_x_36 - _Z11reduce_manyILj1024EEvPdS0_iiii)
        .other          _Z11reduce_manyILj1024EEvPdS0_iiii,@"STO_CUDA_ENTRY STV_DEFAULT"
_Z11reduce_manyILj1024EEvPdS0_iiii:
.text._Z11reduce_manyILj1024EEvPdS0_iiii:
        /* <DEDUP_REMOVED lines=43> */
.L_x_24:
        /* <DEDUP_REMOVED lines=11> */
.L_x_23:
[----:B------:R-:W-:Y:S05]  /*0360*/  BSYNC.RECONVERGENT B0 ;  /* 0x0000000000007941 */ /* 0x000fea0003800200 */
.L_x_22:
[----:B------:R-:W-:Y:S05]  /*0370*/  @!P1 BRA `(.L_x_24) ;  /* 0xfffffffc00cc9947 */ /* 0x000fea000383ffff */
.L_x_21:
        /* <DEDUP_REMOVED lines=55> */
.L_x_25:
        /* <DEDUP_REMOVED lines=9> */
.L_x_36:


//--------------------- .text._Z14reduce_many_32PdS_iiii --------------------------
	.section	.text._Z14reduce_many_32PdS_iiii,"ax",@progbits
	.align	128
        .global         _Z14reduce_many_32PdS_iiii
        .type           _Z14reduce_many_32PdS_iiii,@function
        .size           _Z14reduce_many_32PdS_iiii,(.L_x_37 - _Z14reduce_many_32PdS_iiii)
        .other          _Z14reduce_many_32PdS_iiii,@"STO_CUDA_ENTRY STV_DEFAULT"
_Z14reduce_many_32PdS_iiii:
.text._Z14reduce_many_32PdS_iiii:
        /* <DEDUP_REMOVED lines=43> */
.L_x_29:
        /* <DEDUP_REMOVED lines=11> */
.L_x_28:
[----:B------:R-:W-:Y:S05]  /*0360*/  BSYNC.RECONVERGENT B0 ;  /* 0x0000000000007941 */ /* 0x000fea0003800200 */
.L_x_27:
[----:B------:R-:W-:Y:S05]  /*0370*/  @!P1 BRA `(.L_x_29) ;  /* 0xfffffffc00cc9947 */ /* 0x000fea000383ffff */
.L_x_26:
        /* <DEDUP_REMOVED lines=27> */
[----:B------:R-:W2:Y:S01]  /*0530*/  LDC.64 R6, c[0x0][0x388] ;  /* 0x0000e200ff067b82 */ /* 0x000ea20000000a00 */
[----:B-1----:R-:W-:Y:S01]  /*0540*/  ULEA UR4, UR5, UR4, 0x18 ;  /* 0x0000000405047291 */ /* 0x002fe2000f8ec0ff */
[----:B--2---:R-:W-:-:S08]  /*0550*/  IMAD.WIDE R2, R3, 0x8, R6 ;  /* 0x0000000803027825 */ /* 0x004fd000078e0206 */
[----:B0-----:R-:W0:Y:S04]  /*0560*/  LDS.64 R4, [UR4] ;  /* 0x00000004ff047984 */ /* 0x001e280008000a00 */
[----:B0-----:R-:W-:Y:S01]  /*0570*/  STG.E.64 desc[UR6][R2.64], R4 ;  /* 0x0000000402007986 */ /* 0x001fe2000c101b06 */
[----:B------:R-:W-:Y:S05]  /*0580*/  EXIT ;  /* 0x000000000000794d */ /* 0x000fea0003800000 */
.L_x_30:
        /* <DEDUP_REMOVED lines=15> */
.L_x_37:


//--------------------- .nv.shared._Z17write_at_beginingPdiii --------------------------
	.section	.nv.shared._Z17write_at_beginingPdiii,"aw",@nobits
	.sectionflags	@""
	.align	16
	.zero		1024


//--------------------- .nv.shared.reserved.0     --------------------------
	.section	.nv.shared.reserved.0,"aw",@nobits
	.weak		__nv_reservedSMEM_offset_0_alias
	.size		__nv_reservedSMEM_offset_0_alias, 0, 64
	.other		__nv_reservedSMEM_offset_0_alias,@"STO_CUDA_RESERVED_SHARED STV_DEFAULT"
__nv_reservedSMEM_offset_0_alias:
	.zero		0
	.zero		64


//--------------------- .nv.shared._Z11reduce_manyILj64EEvPdS0_iiii --------------------------
	.section	.nv.shared._Z11reduce_manyILj64EEvPdS0_iiii,"aw",@nobits
	.sectionflags	@""
	.align	16
	.zero		1024


//--------------------- .nv.shared._Z11reduce_manyILj128EEvPdS0_iiii --------------------------
	.section	.nv.shared._Z11reduce_manyILj128EEvPdS0_iiii,"aw",@nobits
	.sectionflags	@""
	.align	16
	.zero		1024


//--------------------- .nv.shared._Z11reduce_manyILj256EEvPdS0_iiii --------------------------
	.section	.nv.shared._Z11reduce_manyILj256EEvPdS0_iiii,"aw",@nobits
	.sectionflags	@""
	.align	16
	.zero		1024


//--------------------- .nv.shared._Z11reduce_manyILj512EEvPdS0_iiii --------------------------
	.section	.nv.shared._Z11reduce_manyILj512EEvPdS0_iiii,"aw",@nobits
	.sectionflags	@""
	.align	16
	.zero		1024


//--------------------- .nv.shared._Z11reduce_manyILj1024EEvPdS0_iiii --------------------------
	.section	.nv.shared._Z11reduce_manyILj1024EEvPdS0_iiii,"aw",@nobits
	.sectionflags	@""
	.align	16
	.zero		1024


//--------------------- .nv.shared._Z14reduce_many_32PdS_iiii --------------------------
	.section	.nv.shared._Z14reduce_many_32PdS_iiii,"aw",@nobits
	.sectionflags	@""
	.align	16
	.zero		1024


//--------------------- .nv.constant0._Z17write_at_beginingPdiii --------------------------
	.section	.nv.constant0._Z17write_at_beginingPdiii,"a",@progbits
	.sectionflags	@""
	.align	4
.nv.constant0._Z17write_at_beginingPdiii:
	.zero		916


//--------------------- .nv.constant0._Z11reduce_manyILj64EEvPdS0_iiii --------------------------
	.section	.nv.constant0._Z11reduce_manyILj64EEvPdS0_iiii,"a",@progbits
	.sectionflags	@""
	.align	4
.nv.constant0._Z11reduce_manyILj64EEvPdS0_iiii:
	.zero		928


//--------------------- .nv.constant0._Z11reduce_manyILj128EEvPdS0_iiii --------------------------
	.section	.nv.constant0._Z11reduce_manyILj128EEvPdS0_iiii,"a",@progbits
	.sectionflags	@""
	.align	4
.nv.constant0._Z11reduce_manyILj128EEvPdS0_iiii:
	.zero		928


//--------------------- .nv.constant0._Z11reduce_manyILj256EEvPdS0_iiii --------------------------
	.section	.nv.constant0._Z11reduce_manyILj256EEvPdS0_iiii,"a",@progbits
	.sectionflags	@""
	.align	4
.nv.constant0._Z11reduce_manyILj256EEvPdS0_iiii:
	.zero		928


//--------------------- .nv.constant0._Z11reduce_manyILj512EEvPdS0_iiii --------------------------
	.section	.nv.constant0._Z11reduce_manyILj512EEvPdS0_iiii,"a",@progbits
	.sectionflags	@""
	.align	4
.nv.constant0._Z11reduce_manyILj512EEvPdS0_iiii:
	.zero		928


//--------------------- .nv.constant0._Z11reduce_manyILj1024EEvPdS0_iiii --------------------------
	.section	.nv.constant0._Z11reduce_manyILj1024EEvPdS0_iiii,"a",@progbits
	.sectionflags	@""
	.align	4
.nv.constant0._Z11reduce_manyILj1024EEvPdS0_iiii:
	.zero		928


//--------------------- .nv.constant0._Z14reduce_many_32PdS_iiii --------------------------
	.section	.nv.constant0._Z14reduce_many_32PdS_iiii,"a",@progbits
	.sectionflags	@""
	.align	4
.nv.constant0._Z14reduce_many_32PdS_iiii:
	.zero		928


//--------------------- SYMBOLS --------------------------

	.type		.nv.reservedSmem.offset0,@object
	.size		.nv.reservedSmem.offset0,0x4
	.type		.nv.reservedSmem.cap,@object
	.size		.nv.reservedSmem.cap,0x4
